//
// Generated by NVIDIA NVVM Compiler
//
// Compiler Build ID: CL-36424714
// Cuda compilation tools, release 13.0, V13.0.88
// Based on NVVM 20.0.0
//

.version 9.0
.target sm_100
.address_size 64

	// .globl	_Z11eliminationPdS_S_iii

.visible .entry _Z11eliminationPdS_S_iii(
	.param .u64 .ptr .align 1 _Z11eliminationPdS_S_iii_param_0,
	.param .u64 .ptr .align 1 _Z11eliminationPdS_S_iii_param_1,
	.param .u64 .ptr .align 1 _Z11eliminationPdS_S_iii_param_2,
	.param .u32 _Z11eliminationPdS_S_iii_param_3,
	.param .u32 _Z11eliminationPdS_S_iii_param_4,
	.param .u32 _Z11eliminationPdS_S_iii_param_5
)
{
	.reg .pred 	%p<18>;
	.reg .b32 	%r<70>;
	.reg .b64 	%rd<29>;
	.reg .b64 	%fd<26>;

	ld.param.u64 	%rd5, [_Z11eliminationPdS_S_iii_param_1];
	ld.param.u64 	%rd6, [_Z11eliminationPdS_S_iii_param_2];
	ld.param.u32 	%r44, [_Z11eliminationPdS_S_iii_param_3];
	ld.param.u32 	%r43, [_Z11eliminationPdS_S_iii_param_4];
	ld.param.u32 	%r45, [_Z11eliminationPdS_S_iii_param_5];
	cvta.to.global.u64 	%rd1, %rd6;
	mov.u32 	%r46, %tid.x;
	mov.u32 	%r47, %ctaid.x;
	mul.lo.s32 	%r1, %r43, %r44;
	mad.lo.s32 	%r48, %r45, %r47, %r46;
	mul.lo.s32 	%r2, %r48, %r44;
	add.s32 	%r63, %r2, %r43;
	add.s32 	%r4, %r2, %r44;
	setp.ge.s32 	%p1, %r1, %r2;
	mul.lo.s32 	%r50, %r44, %r44;
	setp.ge.s32 	%p2, %r2, %r50;
	or.pred  	%p3, %p1, %p2;
	@%p3 bra 	$L__BB0_22;
	setp.lt.s32 	%p4, %r43, 0;
	@%p4 bra 	$L__BB0_14;
	max.s32 	%r51, %r2, %r63;
	sub.s32 	%r52, %r51, %r2;
	add.s32 	%r5, %r52, 1;
	and.b32  	%r6, %r5, 15;
	setp.lt.u32 	%p5, %r52, 15;
	mov.u32 	%r67, %r2;
	@%p5 bra 	$L__BB0_5;
	and.b32  	%r53, %r5, -16;
	neg.s32 	%r66, %r53;
	add.s64 	%rd2, %rd1, 64;
	mov.u32 	%r67, %r2;
$L__BB0_4:
	.pragma "nounroll";
	mul.wide.s32 	%rd7, %r67, 8;
	add.s64 	%rd8, %rd2, %rd7;
	mov.b64 	%rd9, 0;
	st.global.u64 	[%rd8+-64], %rd9;
	st.global.u64 	[%rd8+-56], %rd9;
	st.global.u64 	[%rd8+-48], %rd9;
	st.global.u64 	[%rd8+-40], %rd9;
	st.global.u64 	[%rd8+-32], %rd9;
	st.global.u64 	[%rd8+-24], %rd9;
	st.global.u64 	[%rd8+-16], %rd9;
	st.global.u64 	[%rd8+-8], %rd9;
	st.global.u64 	[%rd8], %rd9;
	st.global.u64 	[%rd8+8], %rd9;
	st.global.u64 	[%rd8+16], %rd9;
	st.global.u64 	[%rd8+24], %rd9;
	st.global.u64 	[%rd8+32], %rd9;
	st.global.u64 	[%rd8+40], %rd9;
	st.global.u64 	[%rd8+48], %rd9;
	st.global.u64 	[%rd8+56], %rd9;
	add.s32 	%r67, %r67, 16;
	add.s32 	%r66, %r66, 16;
	setp.eq.s32 	%p6, %r66, 0;
	@%p6 bra 	$L__BB0_5;
	bra.uni 	$L__BB0_4;
$L__BB0_5:
	setp.eq.s32 	%p7, %r6, 0;
	@%p7 bra 	$L__BB0_14;
	and.b32  	%r9, %r5, 7;
	setp.lt.u32 	%p8, %r6, 8;
	@%p8 bra 	$L__BB0_8;
	mul.wide.s32 	%rd10, %r67, 8;
	add.s64 	%rd11, %rd1, %rd10;
	mov.b64 	%rd12, 0;
	st.global.u64 	[%rd11], %rd12;
	st.global.u64 	[%rd11+8], %rd12;
	st.global.u64 	[%rd11+16], %rd12;
	st.global.u64 	[%rd11+24], %rd12;
	st.global.u64 	[%rd11+32], %rd12;
	st.global.u64 	[%rd11+40], %rd12;
	st.global.u64 	[%rd11+48], %rd12;
	st.global.u64 	[%rd11+56], %rd12;
	add.s32 	%r67, %r67, 8;
$L__BB0_8:
	setp.eq.s32 	%p9, %r9, 0;
	@%p9 bra 	$L__BB0_14;
	and.b32  	%r12, %r5, 3;
	setp.lt.u32 	%p10, %r9, 4;
	@%p10 bra 	$L__BB0_11;
	mul.wide.s32 	%rd13, %r67, 8;
	add.s64 	%rd14, %rd1, %rd13;
	mov.b64 	%rd15, 0;
	st.global.u64 	[%rd14], %rd15;
	st.global.u64 	[%rd14+8], %rd15;
	st.global.u64 	[%rd14+16], %rd15;
	st.global.u64 	[%rd14+24], %rd15;
	add.s32 	%r67, %r67, 4;
$L__BB0_11:
	setp.eq.s32 	%p11, %r12, 0;
	@%p11 bra 	$L__BB0_14;
	neg.s32 	%r60, %r12;
$L__BB0_13:
	.pragma "nounroll";
	mul.wide.s32 	%rd16, %r67, 8;
	add.s64 	%rd17, %rd1, %rd16;
	mov.b64 	%rd18, 0;
	st.global.u64 	[%rd17], %rd18;
	add.s32 	%r67, %r67, 1;
	add.s32 	%r60, %r60, 1;
	setp.ne.s32 	%p12, %r60, 0;
	@%p12 bra 	$L__BB0_13;
$L__BB0_14:
	add.s32 	%r64, %r63, 1;
	setp.ge.s32 	%p13, %r64, %r4;
	@%p13 bra 	$L__BB0_22;
	cvta.to.global.u64 	%rd19, %rd5;
	mul.wide.s32 	%rd20, %r63, 8;
	add.s64 	%rd3, %rd19, %rd20;
	sub.s32 	%r21, %r1, %r2;
	not.b32 	%r54, %r43;
	add.s32 	%r55, %r44, %r54;
	sub.s32 	%r56, %r44, %r43;
	add.s32 	%r22, %r56, -2;
	and.b32  	%r23, %r55, 3;
	setp.eq.s32 	%p14, %r23, 0;
	@%p14 bra 	$L__BB0_19;
	mul.wide.s32 	%rd21, %r21, 8;
	add.s64 	%rd4, %rd1, %rd21;
	neg.s32 	%r62, %r23;
$L__BB0_17:
	.pragma "nounroll";
	mul.wide.s32 	%rd22, %r64, 8;
	add.s64 	%rd23, %rd4, %rd22;
	add.s64 	%rd24, %rd1, %rd22;
	ld.global.f64 	%fd1, [%rd24];
	ld.global.f64 	%fd2, [%rd3];
	ld.global.f64 	%fd3, [%rd23];
	mul.f64 	%fd4, %fd2, %fd3;
	sub.f64 	%fd5, %fd1, %fd4;
	st.global.f64 	[%rd24], %fd5;
	add.s32 	%r64, %r64, 1;
	add.s32 	%r63, %r63, 1;
	add.s32 	%r62, %r62, 1;
	setp.ne.s32 	%p15, %r62, 0;
	@%p15 bra 	$L__BB0_17;
	add.s32 	%r64, %r63, 1;
$L__BB0_19:
	setp.lt.u32 	%p16, %r22, 3;
	@%p16 bra 	$L__BB0_22;
	sub.s32 	%r68, %r64, %r4;
	mul.wide.s32 	%rd27, %r21, 8;
$L__BB0_21:
	mul.wide.s32 	%rd25, %r64, 8;
	add.s64 	%rd26, %rd1, %rd25;
	ld.global.f64 	%fd6, [%rd26];
	ld.global.f64 	%fd7, [%rd3];
	add.s64 	%rd28, %rd26, %rd27;
	ld.global.f64 	%fd8, [%rd28];
	mul.f64 	%fd9, %fd7, %fd8;
	sub.f64 	%fd10, %fd6, %fd9;
	st.global.f64 	[%rd26], %fd10;
	ld.global.f64 	%fd11, [%rd26+8];
	ld.global.f64 	%fd12, [%rd3];
	ld.global.f64 	%fd13, [%rd28+8];
	mul.f64 	%fd14, %fd12, %fd13;
	sub.f64 	%fd15, %fd11, %fd14;
	st.global.f64 	[%rd26+8], %fd15;
	ld.global.f64 	%fd16, [%rd26+16];
	ld.global.f64 	%fd17, [%rd3];
	ld.global.f64 	%fd18, [%rd28+16];
	mul.f64 	%fd19, %fd17, %fd18;
	sub.f64 	%fd20, %fd16, %fd19;
	st.global.f64 	[%rd26+16], %fd20;
	ld.global.f64 	%fd21, [%rd26+24];
	ld.global.f64 	%fd22, [%rd3];
	ld.global.f64 	%fd23, [%rd28+24];
	mul.f64 	%fd24, %fd22, %fd23;
	sub.f64 	%fd25, %fd21, %fd24;
	st.global.f64 	[%rd26+24], %fd25;
	add.s32 	%r64, %r64, 4;
	add.s32 	%r68, %r68, 4;
	setp.ne.s32 	%p17, %r68, 0;
	@%p17 bra 	$L__BB0_21;
$L__BB0_22:
	ret;

}
	// .globl	_Z10scaleIndexPdS_ii
.visible .entry _Z10scaleIndexPdS_ii(
	.param .u64 .ptr .align 1 _Z10scaleIndexPdS_ii_param_0,
	.param .u64 .ptr .align 1 _Z10scaleIndexPdS_ii_param_1,
	.param .u32 _Z10scaleIndexPdS_ii_param_2,
	.param .u32 _Z10scaleIndexPdS_ii_param_3
)
{
	.reg .pred 	%p<10>;
	.reg .b32 	%r<37>;
	.reg .b64 	%rd<47>;
	.reg .b64 	%fd<46>;

	ld.param.u64 	%rd4, [_Z10scaleIndexPdS_ii_param_0];
	ld.param.u64 	%rd5, [_Z10scaleIndexPdS_ii_param_1];
	ld.param.u32 	%r21, [_Z10scaleIndexPdS_ii_param_2];
	ld.param.u32 	%r22, [_Z10scaleIndexPdS_ii_param_3];
	cvta.to.global.u64 	%rd1, %rd4;
	cvta.to.global.u64 	%rd2, %rd5;
	mad.lo.s32 	%r1, %r22, %r21, %r22;
	mul.wide.s32 	%rd6, %r1, 8;
	add.s64 	%rd7, %rd2, %rd6;
	mov.b64 	%rd8, 4607182418800017408;
	st.global.u64 	[%rd7], %rd8;
	add.s32 	%r35, %r22, 1;
	setp.ge.s32 	%p1, %r35, %r21;
	@%p1 bra 	$L__BB1_13;
	add.s64 	%rd3, %rd1, %rd6;
	not.b32 	%r23, %r22;
	add.s32 	%r3, %r21, %r23;
	sub.s32 	%r24, %r21, %r22;
	add.s32 	%r25, %r24, -2;
	and.b32  	%r4, %r3, 7;
	setp.lt.u32 	%p2, %r25, 7;
	@%p2 bra 	$L__BB1_5;
	and.b32  	%r26, %r3, -8;
	neg.s32 	%r32, %r26;
	mad.lo.s32 	%r31, %r21, %r35, %r22;
	shl.b32 	%r7, %r21, 3;
	mul.wide.s32 	%rd13, %r21, 8;
	mov.u32 	%r33, %r22;
$L__BB1_3:
	.pragma "nounroll";
	mul.wide.s32 	%rd10, %r31, 8;
	add.s64 	%rd11, %rd1, %rd10;
	ld.global.f64 	%fd1, [%rd11];
	ld.global.f64 	%fd2, [%rd3];
	div.rn.f64 	%fd3, %fd1, %fd2;
	add.s64 	%rd12, %rd2, %rd10;
	st.global.f64 	[%rd12], %fd3;
	add.s64 	%rd14, %rd11, %rd13;
	ld.global.f64 	%fd4, [%rd14];
	ld.global.f64 	%fd5, [%rd3];
	div.rn.f64 	%fd6, %fd4, %fd5;
	add.s64 	%rd15, %rd12, %rd13;
	st.global.f64 	[%rd15], %fd6;
	add.s64 	%rd16, %rd14, %rd13;
	ld.global.f64 	%fd7, [%rd16];
	ld.global.f64 	%fd8, [%rd3];
	div.rn.f64 	%fd9, %fd7, %fd8;
	add.s64 	%rd17, %rd15, %rd13;
	st.global.f64 	[%rd17], %fd9;
	add.s64 	%rd18, %rd16, %rd13;
	ld.global.f64 	%fd10, [%rd18];
	ld.global.f64 	%fd11, [%rd3];
	div.rn.f64 	%fd12, %fd10, %fd11;
	add.s64 	%rd19, %rd17, %rd13;
	st.global.f64 	[%rd19], %fd12;
	add.s64 	%rd20, %rd18, %rd13;
	ld.global.f64 	%fd13, [%rd20];
	ld.global.f64 	%fd14, [%rd3];
	div.rn.f64 	%fd15, %fd13, %fd14;
	add.s64 	%rd21, %rd19, %rd13;
	st.global.f64 	[%rd21], %fd15;
	add.s64 	%rd22, %rd20, %rd13;
	ld.global.f64 	%fd16, [%rd22];
	ld.global.f64 	%fd17, [%rd3];
	div.rn.f64 	%fd18, %fd16, %fd17;
	add.s64 	%rd23, %rd21, %rd13;
	st.global.f64 	[%rd23], %fd18;
	add.s64 	%rd24, %rd22, %rd13;
	ld.global.f64 	%fd19, [%rd24];
	ld.global.f64 	%fd20, [%rd3];
	div.rn.f64 	%fd21, %fd19, %fd20;
	add.s64 	%rd25, %rd23, %rd13;
	st.global.f64 	[%rd25], %fd21;
	add.s64 	%rd26, %rd24, %rd13;
	ld.global.f64 	%fd22, [%rd26];
	ld.global.f64 	%fd23, [%rd3];
	div.rn.f64 	%fd24, %fd22, %fd23;
	add.s64 	%rd27, %rd25, %rd13;
	st.global.f64 	[%rd27], %fd24;
	add.s32 	%r33, %r33, 8;
	add.s32 	%r32, %r32, 8;
	add.s32 	%r31, %r31, %r7;
	setp.ne.s32 	%p3, %r32, 0;
	@%p3 bra 	$L__BB1_3;
	add.s32 	%r35, %r33, 1;
$L__BB1_5:
	setp.eq.s32 	%p4, %r4, 0;
	@%p4 bra 	$L__BB1_13;
	and.b32  	%r16, %r3, 3;
	setp.lt.u32 	%p5, %r4, 4;
	@%p5 bra 	$L__BB1_8;
	mad.lo.s32 	%r27, %r35, %r21, %r22;
	mul.wide.s32 	%rd28, %r27, 8;
	add.s64 	%rd29, %rd1, %rd28;
	ld.global.f64 	%fd25, [%rd29];
	ld.global.f64 	%fd26, [%rd3];
	div.rn.f64 	%fd27, %fd25, %fd26;
	add.s64 	%rd30, %rd2, %rd28;
	st.global.f64 	[%rd30], %fd27;
	mul.wide.s32 	%rd31, %r21, 8;
	add.s64 	%rd32, %rd29, %rd31;
	ld.global.f64 	%fd28, [%rd32];
	ld.global.f64 	%fd29, [%rd3];
	div.rn.f64 	%fd30, %fd28, %fd29;
	add.s64 	%rd33, %rd30, %rd31;
	st.global.f64 	[%rd33], %fd30;
	add.s64 	%rd34, %rd32, %rd31;
	ld.global.f64 	%fd31, [%rd34];
	ld.global.f64 	%fd32, [%rd3];
	div.rn.f64 	%fd33, %fd31, %fd32;
	add.s64 	%rd35, %rd33, %rd31;
	st.global.f64 	[%rd35], %fd33;
	add.s64 	%rd36, %rd34, %rd31;
	ld.global.f64 	%fd34, [%rd36];
	ld.global.f64 	%fd35, [%rd3];
	div.rn.f64 	%fd36, %fd34, %fd35;
	add.s64 	%rd37, %rd35, %rd31;
	st.global.f64 	[%rd37], %fd36;
	add.s32 	%r35, %r35, 4;
$L__BB1_8:
	setp.eq.s32 	%p6, %r16, 0;
	@%p6 bra 	$L__BB1_13;
	setp.eq.s32 	%p7, %r16, 1;
	@%p7 bra 	$L__BB1_11;
	mad.lo.s32 	%r28, %r35, %r21, %r22;
	mul.wide.s32 	%rd38, %r28, 8;
	add.s64 	%rd39, %rd1, %rd38;
	ld.global.f64 	%fd37, [%rd39];
	ld.global.f64 	%fd38, [%rd3];
	div.rn.f64 	%fd39, %fd37, %fd38;
	add.s64 	%rd40, %rd2, %rd38;
	st.global.f64 	[%rd40], %fd39;
	mul.wide.s32 	%rd41, %r21, 8;
	add.s64 	%rd42, %rd39, %rd41;
	ld.global.f64 	%fd40, [%rd42];
	ld.global.f64 	%fd41, [%rd3];
	div.rn.f64 	%fd42, %fd40, %fd41;
	add.s64 	%rd43, %rd40, %rd41;
	st.global.f64 	[%rd43], %fd42;
	add.s32 	%r35, %r35, 2;
$L__BB1_11:
	and.b32  	%r29, %r3, 1;
	setp.eq.b32 	%p8, %r29, 1;
	not.pred 	%p9, %p8;
	@%p9 bra 	$L__BB1_13;
	mad.lo.s32 	%r30, %r35, %r21, %r22;
	mul.wide.s32 	%rd44, %r30, 8;
	add.s64 	%rd45, %rd1, %rd44;
	ld.global.f64 	%fd43, [%rd45];
	ld.global.f64 	%fd44, [%rd3];
	div.rn.f64 	%fd45, %fd43, %fd44;
	add.s64 	%rd46, %rd2, %rd44;
	st.global.f64 	[%rd46], %fd45;
$L__BB1_13:
	ret;

}


// ===== COMPILED SASS (sm_100) =====

	.target	sm_100

	.elftype	@"ET_EXEC"


//--------------------- .note.nv.tkinfo           --------------------------
	.section	.note.nv.tkinfo,"",@"SHT_NOTE"
	.sectionflags	@"SHF_NOTE_NV_TKINFO"
	.tkinfo
        /*0018*/ 	.word	0x00000002
        /*0030*/ 	.string	""
        /*0030*/ 	.string	"ptxas"
        /*0030*/ 	.string	"Cuda compilation tools, release 13.0, V13.0.88"
        /*0030*/ 	.string	"Build cuda_13.0.r13.0/compiler.36424714_0"
        /*0030*/ 	.string	"-arch sm_100 -m 64 "



//--------------------- .note.nv.cuinfo           --------------------------
	.section	.note.nv.cuinfo,"",@"SHT_NOTE"
	.sectionflags	@"SHF_NOTE_NV_CUINFO"
        /*0018*/ 	.short	0x0002
        /*001a*/ 	.short	0x0064
        /*001c*/ 	.short	0x0082
	.zero		2


//--------------------- .nv.info                  --------------------------
	.section	.nv.info,"",@"SHT_CUDA_INFO"
	.align	4


	//----- nvinfo : EIATTR_REGCOUNT
	.align		4
        /*0000*/ 	.byte	0x04, 0x2f
        /*0002*/ 	.short	(.L_1 - .L_0)
	.align		4
.L_0:
        /*0004*/ 	.word	index@(_Z11eliminationPdS_S_iii)
        /*0008*/ 	.word	0x00000017


	//----- nvinfo : EIATTR_FRAME_SIZE
	.align		4
.L_1:
        /*000c*/ 	.byte	0x04, 0x11
        /*000e*/ 	.short	(.L_3 - .L_2)
	.align		4
.L_2:
        /*0010*/ 	.word	index@(_Z11eliminationPdS_S_iii)
        /*0014*/ 	.word	0x00000000


	//----- nvinfo : EIATTR_REGCOUNT
	.align		4
.L_3:
        /*0018*/ 	.byte	0x04, 0x2f
        /*001a*/ 	.short	(.L_5 - .L_4)
	.align		4
.L_4:
        /*001c*/ 	.word	index@(_Z10scaleIndexPdS_ii)
        /*0020*/ 	.word	0x00000026


	//----- nvinfo : EIATTR_FRAME_SIZE
	.align		4
.L_5:
        /*0024*/ 	.byte	0x04, 0x11
        /*0026*/ 	.short	(.L_7 - .L_6)
	.align		4
.L_6:
        /*0028*/ 	.word	index@($__internal_0_$__cuda_sm20_div_rn_f64_full)
        /*002c*/ 	.word	0x00000000


	//----- nvinfo : EIATTR_FRAME_SIZE
	.align		4
.L_7:
        /*0030*/ 	.byte	0x04, 0x11
        /*0032*/ 	.short	(.L_9 - .L_8)
	.align		4
.L_8:
        /*0034*/ 	.word	index@(_Z10scaleIndexPdS_ii)
        /*0038*/ 	.word	0x00000000


	//----- nvinfo : EIATTR_MIN_STACK_SIZE
	.align		4
.L_9:
        /*003c*/ 	.byte	0x04, 0x12
        /*003e*/ 	.short	(.L_11 - .L_10)
	.align		4
.L_10:
        /*0040*/ 	.word	index@(_Z10scaleIndexPdS_ii)
        /*0044*/ 	.word	0x00000000


	//----- nvinfo : EIATTR_MIN_STACK_SIZE
	.align		4
.L_11:
        /*0048*/ 	.byte	0x04, 0x12
        /*004a*/ 	.short	(.L_13 - .L_12)
	.align		4
.L_12:
        /*004c*/ 	.word	index@(_Z11eliminationPdS_S_iii)
        /*0050*/ 	.word	0x00000000
.L_13:


//--------------------- .nv.compat                --------------------------
	.section	.nv.compat,"",@"SHT_CUDA_COMPAT_INFO"
	.align	4
        /*0000*/ 	.byte	0x02, 0x09, 0x00, 0x00, 0x02, 0x02, 0x01, 0x00, 0x02, 0x05, 0x05, 0x00, 0x03, 0x07, 0x01, 0x01
        /*0010*/ 	.byte	0x02, 0x03, 0x00, 0x00, 0x02, 0x06, 0x01, 0x00, 0x04, 0x0b, 0x08, 0x00, 0x01, 0x00, 0x00, 0x00
        /*0020*/ 	.byte	0x00, 0x00, 0x00, 0x00


//--------------------- .nv.info._Z10scaleIndexPdS_ii --------------------------
	.section	.nv.info._Z10scaleIndexPdS_ii,"",@"SHT_CUDA_INFO"
	.sectionflags	@""
	.align	4


	//----- nvinfo : EIATTR_CUDA_API_VERSION
	.align		4
        /*0000*/ 	.byte	0x04, 0x37
        /*0002*/ 	.short	(.L_15 - .L_14)
.L_14:
        /*0004*/ 	.word	0x00000082


	//----- nvinfo : EIATTR_KPARAM_INFO
	.align		4
.L_15:
        /*0008*/ 	.byte	0x04, 0x17
        /*000a*/ 	.short	(.L_17 - .L_16)
.L_16:
        /*000c*/ 	.word	0x00000000
        /*0010*/ 	.short	0x0003
        /*0012*/ 	.short	0x0014
        /*0014*/ 	.byte	0x00, 0xf0, 0x11, 0x00


	//----- nvinfo : EIATTR_KPARAM_INFO
	.align		4
.L_17:
        /*0018*/ 	.byte	0x04, 0x17
        /*001a*/ 	.short	(.L_19 - .L_18)
.L_18:
        /*001c*/ 	.word	0x00000000
        /*0020*/ 	.short	0x0002
        /*0022*/ 	.short	0x0010
        /*0024*/ 	.byte	0x00, 0xf0, 0x11, 0x00


	//----- nvinfo : EIATTR_KPARAM_INFO
	.align		4
.L_19:
        /*0028*/ 	.byte	0x04, 0x17
        /*002a*/ 	.short	(.L_21 - .L_20)
.L_20:
        /*002c*/ 	.word	0x00000000
        /*0030*/ 	.short	0x0001
        /*0032*/ 	.short	0x0008
        /*0034*/ 	.byte	0x00, 0xf5, 0x21, 0x00


	//----- nvinfo : EIATTR_KPARAM_INFO
	.align		4
.L_21:
        /*0038*/ 	.byte	0x04, 0x17
        /*003a*/ 	.short	(.L_23 - .L_22)
.L_22:
        /*003c*/ 	.word	0x00000000
        /*0040*/ 	.short	0x0000
        /*0042*/ 	.short	0x0000
        /*0044*/ 	.byte	0x00, 0xf5, 0x21, 0x00


	//----- nvinfo : EIATTR_SPARSE_MMA_MASK
	.align		4
.L_23:
        /*0048*/ 	.byte	0x03, 0x50
        /*004a*/ 	.short	0x0000


	//----- nvinfo : EIATTR_MAXREG_COUNT
	.align		4
        /*004c*/ 	.byte	0x03, 0x1b
        /*004e*/ 	.short	0x00ff


	//----- nvinfo : EIATTR_MERCURY_ISA_VERSION
	.align		4
        /*0050*/ 	.byte	0x03, 0x5f
        /*0052*/ 	.short	0x0101


	//----- nvinfo : EIATTR_VRC_CTA_INIT_COUNT
	.align		4
        /*0054*/ 	.byte	0x02, 0x4a
	.zero		1
	.zero		1


	//----- nvinfo : EIATTR_EXIT_INSTR_OFFSETS
	.align		4
        /*0058*/ 	.byte	0x04, 0x1c
        /*005a*/ 	.short	(.L_25 - .L_24)


	//   ....[0]....
.L_24:
        /*005c*/ 	.word	0x000000b0


	//   ....[1]....
        /*0060*/ 	.word	0x00000e40


	//   ....[2]....
        /*0064*/ 	.word	0x00001520


	//   ....[3]....
        /*0068*/ 	.word	0x000018e0


	//   ....[4]....
        /*006c*/ 	.word	0x00001ab0


	//----- nvinfo : EIATTR_CRS_STACK_SIZE
	.align		4
.L_25:
        /*0070*/ 	.byte	0x04, 0x1e
        /*0072*/ 	.short	(.L_27 - .L_26)
.L_26:
        /*0074*/ 	.word	0x00000000


	//----- nvinfo : EIATTR_CBANK_PARAM_SIZE
	.align		4
.L_27:
        /*0078*/ 	.byte	0x03, 0x19
        /*007a*/ 	.short	0x0018


	//----- nvinfo : EIATTR_PARAM_CBANK
	.align		4
        /*007c*/ 	.byte	0x04, 0x0a
        /*007e*/ 	.short	(.L_29 - .L_28)
	.align		4
.L_28:
        /*0080*/ 	.word	index@(.nv.constant0._Z10scaleIndexPdS_ii)
        /*0084*/ 	.short	0x0380
        /*0086*/ 	.short	0x0018


	//----- nvinfo : EIATTR_SW_WAR
	.align		4
.L_29:
        /*0088*/ 	.byte	0x04, 0x36
        /*008a*/ 	.short	(.L_31 - .L_30)
.L_30:
        /*008c*/ 	.word	0x00000008
.L_31:


//--------------------- .nv.info._Z11eliminationPdS_S_iii --------------------------
	.section	.nv.info._Z11eliminationPdS_S_iii,"",@"SHT_CUDA_INFO"
	.sectionflags	@""
	.align	4


	//----- nvinfo : EIATTR_CUDA_API_VERSION
	.align		4
        /*0000*/ 	.byte	0x04, 0x37
        /*0002*/ 	.short	(.L_33 - .L_32)
.L_32:
        /*0004*/ 	.word	0x00000082


	//----- nvinfo : EIATTR_KPARAM_INFO
	.align		4
.L_33:
        /*0008*/ 	.byte	0x04, 0x17
        /*000a*/ 	.short	(.L_35 - .L_34)
.L_34:
        /*000c*/ 	.word	0x00000000
        /*0010*/ 	.short	0x0005
        /*0012*/ 	.short	0x0020
        /*0014*/ 	.byte	0x00, 0xf0, 0x11, 0x00


	//----- nvinfo : EIATTR_KPARAM_INFO
	.align		4
.L_35:
        /*0018*/ 	.byte	0x04, 0x17
        /*001a*/ 	.short	(.L_37 - .L_36)
.L_36:
        /*001c*/ 	.word	0x00000000
        /*0020*/ 	.short	0x0004
        /*0022*/ 	.short	0x001c
        /*0024*/ 	.byte	0x00, 0xf0, 0x11, 0x00


	//----- nvinfo : EIATTR_KPARAM_INFO
	.align		4
.L_37:
        /*0028*/ 	.byte	0x04, 0x17
        /*002a*/ 	.short	(.L_39 - .L_38)
.L_38:
        /*002c*/ 	.word	0x00000000
        /*0030*/ 	.short	0x0003
        /*0032*/ 	.short	0x0018
        /*0034*/ 	.byte	0x00, 0xf0, 0x11, 0x00


	//----- nvinfo : EIATTR_KPARAM_INFO
	.align		4
.L_39:
        /*0038*/ 	.byte	0x04, 0x17
        /*003a*/ 	.short	(.L_41 - .L_40)
.L_40:
        /*003c*/ 	.word	0x00000000
        /*0040*/ 	.short	0x0002
        /*0042*/ 	.short	0x0010
        /*0044*/ 	.byte	0x00, 0xf5, 0x21, 0x00


	//----- nvinfo : EIATTR_KPARAM_INFO
	.align		4
.L_41:
        /*0048*/ 	.byte	0x04, 0x17
        /*004a*/ 	.short	(.L_43 - .L_42)
.L_42:
        /*004c*/ 	.word	0x00000000
        /*0050*/ 	.short	0x0001
        /*0052*/ 	.short	0x0008
        /*0054*/ 	.byte	0x00, 0xf5, 0x21, 0x00


	//----- nvinfo : EIATTR_KPARAM_INFO
	.align		4
.L_43:
        /*0058*/ 	.byte	0x04, 0x17
        /*005a*/ 	.short	(.L_45 - .L_44)
.L_44:
        /*005c*/ 	.word	0x00000000
        /*0060*/ 	.short	0x0000
        /*0062*/ 	.short	0x0000
        /*0064*/ 	.byte	0x00, 0xf5, 0x21, 0x00


	//----- nvinfo : EIATTR_SPARSE_MMA_MASK
	.align		4
.L_45:
        /*0068*/ 	.byte	0x03, 0x50
        /*006a*/ 	.short	0x0000


	//----- nvinfo : EIATTR_MAXREG_COUNT
	.align		4
        /*006c*/ 	.byte	0x03, 0x1b
        /*006e*/ 	.short	0x00ff


	//----- nvinfo : EIATTR_MERCURY_ISA_VERSION
	.align		4
        /*0070*/ 	.byte	0x03, 0x5f
        /*0072*/ 	.short	0x0101


	//----- nvinfo : EIATTR_VRC_CTA_INIT_COUNT
	.align		4
        /*0074*/ 	.byte	0x02, 0x4a
	.zero		1
	.zero		1


	//----- nvinfo : EIATTR_EXIT_INSTR_OFFSETS
	.align		4
        /*0078*/ 	.byte	0x04, 0x1c
        /*007a*/ 	.short	(.L_47 - .L_46)


	//   ....[0]....
.L_46:
        /*007c*/ 	.word	0x000000b0


	//   ....[1]....
        /*0080*/ 	.word	0x00000600


	//   ....[2]....
        /*0084*/ 	.word	0x000007b0


	//   ....[3]....
        /*0088*/ 	.word	0x00000980


	//----- nvinfo : EIATTR_CRS_STACK_SIZE
	.align		4
.L_47:
        /*008c*/ 	.byte	0x04, 0x1e
        /*008e*/ 	.short	(.L_49 - .L_48)
.L_48:
        /*0090*/ 	.word	0x00000000


	//----- nvinfo : EIATTR_CBANK_PARAM_SIZE
	.align		4
.L_49:
        /*0094*/ 	.byte	0x03, 0x19
        /*0096*/ 	.short	0x0024


	//----- nvinfo : EIATTR_PARAM_CBANK
	.align		4
        /*0098*/ 	.byte	0x04, 0x0a
        /*009a*/ 	.short	(.L_51 - .L_50)
	.align		4
.L_50:
        /*009c*/ 	.word	index@(.nv.constant0._Z11eliminationPdS_S_iii)
        /*00a0*/ 	.short	0x0380
        /*00a2*/ 	.short	0x0024


	//----- nvinfo : EIATTR_SW_WAR
	.align		4
.L_51:
        /*00a4*/ 	.byte	0x04, 0x36
        /*00a6*/ 	.short	(.L_53 - .L_52)
.L_52:
        /*00a8*/ 	.word	0x00000008
.L_53:


//--------------------- .nv.callgraph             --------------------------
	.section	.nv.callgraph,"",@"SHT_CUDA_CALLGRAPH"
	.align	4
	.sectionentsize	8
	.align		4
        /*0000*/ 	.word	0x00000000
	.align		4
        /*0004*/ 	.word	0xffffffff
	.align		4
        /*0008*/ 	.word	0x00000000
	.align		4
        /*000c*/ 	.word	0xfffffffe
	.align		4
        /*0010*/ 	.word	0x00000000
	.align		4
        /*0014*/ 	.word	0xfffffffd
	.align		4
        /*0018*/ 	.word	0x00000000
	.align		4
        /*001c*/ 	.word	0xfffffffc


//--------------------- .text._Z10scaleIndexPdS_ii --------------------------
	.section	.text._Z10scaleIndexPdS_ii,"ax",@progbits
	.align	128
        .global         _Z10scaleIndexPdS_ii
        .type           _Z10scaleIndexPdS_ii,@function
        .size           _Z10scaleIndexPdS_ii,(.L_x_37 - _Z10scaleIndexPdS_ii)
        .other          _Z10scaleIndexPdS_ii,@"STO_CUDA_ENTRY STV_DEFAULT"
_Z10scaleIndexPdS_ii:
.text._Z10scaleIndexPdS_ii:
[----:B------:R-:W-:Y:S08]  /*0000*/  LDC R1, c[0x0][0x37c] ;  /* 0x0000df00ff017b82 */ /* 0x000ff00000000800 */
[----:B------:R-:W0:Y:S01]  /*0010*/  LDC.64 R8, c[0x0][0x390] ;  /* 0x0000e400ff087b82 */ /* 0x000e220000000a00 */
[----:B------:R-:W1:Y:S01]  /*0020*/  LDCU.64 UR4, c[0x0][0x358] ;  /* 0x00006b00ff0477ac */ /* 0x000e620008000a00 */
[----:B------:R-:W-:-:S02]  /*0030*/  IMAD.MOV.U32 R4, RZ, RZ, 0x0 ;  /* 0x00000000ff047424 */ /* 0x000fc400078e00ff */
[----:B------:R-:W-:-:S04]  /*0040*/  IMAD.MOV.U32 R5, RZ, RZ, 0x3ff00000 ;  /* 0x3ff00000ff057424 */ /* 0x000fc800078e00ff */
[----:B------:R-:W2:Y:S01]  /*0050*/  LDC.64 R2, c[0x0][0x388] ;  /* 0x0000e200ff027b82 */ /* 0x000ea20000000a00 */
[C---:B0-----:R-:W-:Y:S02]  /*0060*/  VIADD R11, R9.reuse, 0x1 ;  /* 0x00000001090b7836 */ /* 0x041fe40000000000 */
[----:B------:R-:W-:-:S03]  /*0070*/  IMAD R7, R9, R8, R9 ;  /* 0x0000000809077224 */ /* 0x000fc600078e0209 */
[----:B------:R-:W-:Y:S01]  /*0080*/  ISETP.GE.AND P0, PT, R11, R8, PT ;  /* 0x000000080b00720c */ /* 0x000fe20003f06270 */
[----:B--2---:R-:W-:-:S05]  /*0090*/  IMAD.WIDE R2, R7, 0x8, R2 ;  /* 0x0000000807027825 */ /* 0x004fca00078e0202 */
[----:B-1----:R0:W-:Y:S07]  /*00a0*/  STG.E.64 desc[UR4][R2.64], R4 ;  /* 0x0000000402007986 */ /* 0x0021ee000c101b04 */
[----:B------:R-:W-:Y:S05]  /*00b0*/  @P0 EXIT ;  /* 0x000000000000094d */ /* 0x000fea0003800000 */
[----:B------:R-:W1:Y:S01]  /*00c0*/  LDC.64 R18, c[0x0][0x380] ;  /* 0x0000e000ff127b82 */ /* 0x000e620000000a00 */
[----:B------:R-:W-:Y:S02]  /*00d0*/  IADD3 R0, PT, PT, -R9, -0x2, R8 ;  /* 0xfffffffe09007810 */ /* 0x000fe40007ffe108 */
[----:B0-----:R-:W-:Y:S02]  /*00e0*/  LOP3.LUT R3, RZ, R9, RZ, 0x33, !PT ;  /* 0x00000009ff037212 */ /* 0x001fe400078e33ff */
[----:B------:R-:W-:Y:S02]  /*00f0*/  ISETP.GE.U32.AND P0, PT, R0, 0x7, PT ;  /* 0x000000070000780c */ /* 0x000fe40003f06070 */
[----:B------:R-:W-:Y:S01]  /*0100*/  IADD3 R6, PT, PT, R3, R8, RZ ;  /* 0x0000000803067210 */ /* 0x000fe20007ffe0ff */
[----:B------:R-:W-:-:S03]  /*0110*/  IMAD.MOV.U32 R3, RZ, RZ, R11 ;  /* 0x000000ffff037224 */ /* 0x000fc600078e000b */
[----:B------:R-:W-:Y:S01]  /*0120*/  LOP3.LUT R5, R6, 0x7, RZ, 0xc0, !PT ;  /* 0x0000000706057812 */ /* 0x000fe200078ec0ff */
[----:B-1----:R-:W-:-:S06]  /*0130*/  IMAD.WIDE R18, R7, 0x8, R18 ;  /* 0x0000000807127825 */ /* 0x002fcc00078e0212 */
[----:B------:R-:W-:Y:S05]  /*0140*/  @!P0 BRA `(.L_x_0) ;  /* 0x0000000c00388947 */ /* 0x000fea0003800000 */
[----:B------:R-:W0:Y:S01]  /*0150*/  LDC R4, c[0x0][0x394] ;  /* 0x0000e500ff047b82 */ /* 0x000e220000000800 */
[----:B------:R-:W-:Y:S01]  /*0160*/  LOP3.LUT R0, R6, 0xfffffff8, RZ, 0xc0, !PT ;  /* 0xfffffff806007812 */ /* 0x000fe200078ec0ff */
[----:B------:R-:W-:-:S04]  /*0170*/  IMAD R3, R3, R8, R9 ;  /* 0x0000000803037224 */ /* 0x000fc800078e0209 */
[----:B------:R-:W-:Y:S02]  /*0180*/  IMAD.MOV R0, RZ, RZ, -R0 ;  /* 0x000000ffff007224 */ /* 0x000fe400078e0a00 */
[----:B------:R-:W1:Y:S08]  /*0190*/  LDC R2, c[0x0][0x390] ;  /* 0x0000e400ff027b82 */ /* 0x000e700000000800 */
[----:B------:R-:W2:Y:S08]  /*01a0*/  LDC.64 R16, c[0x0][0x380] ;  /* 0x0000e000ff107b82 */ /* 0x000eb00000000a00 */
[----:B------:R-:W3:Y:S02]  /*01b0*/  LDC.64 R14, c[0x0][0x388] ;  /* 0x0000e200ff0e7b82 */ /* 0x000ee40000000a00 */
.L_x_9:
[----:B----4-:R-:W4:Y:S01]  /*01c0*/  LDG.E.64 R22, desc[UR4][R18.64] ;  /* 0x0000000412167981 */ /* 0x010f22000c1e1b00 */
[----:B--2---:R-:W-:-:S05]  /*01d0*/  IMAD.WIDE R12, R3, 0x8, R16 ;  /* 0x00000008030c7825 */ /* 0x004fca00078e0210 */
[----:B------:R-:W2:Y:S01]  /*01e0*/  LDG.E.64 R8, desc[UR4][R12.64] ;  /* 0x000000040c087981 */ /* 0x000ea2000c1e1b00 */
[----:B------:R-:W-:Y:S01]  /*01f0*/  IMAD.MOV.U32 R10, RZ, RZ, 0x1 ;  /* 0x00000001ff0a7424 */ /* 0x000fe200078e00ff */
[----:B------:R-:W-:-:S04]  /*0200*/  IADD3 R0, PT, PT, R0, 0x8, RZ ;  /* 0x0000000800007810 */ /* 0x000fc80007ffe0ff */
[----:B------:R-:W-:Y:S01]  /*0210*/  ISETP.NE.AND P1, PT, R0, RZ, PT ;  /* 0x000000ff0000720c */ /* 0x000fe20003f25270 */
[----:B----4-:R-:W4:Y:S01]  /*0220*/  MUFU.RCP64H R11, R23 ;  /* 0x00000017000b7308 */ /* 0x010f220000001800 */
[----:B--2---:R-:W-:Y:S01]  /*0230*/  FSETP.GEU.AND P2, PT, |R9|, 6.5827683646048100446e-37, PT ;  /* 0x036000000900780b */ /* 0x004fe20003f4e200 */
[----:B----4-:R-:W-:-:S08]  /*0240*/  DFMA R20, -R22, R10, 1 ;  /* 0x3ff000001614742b */ /* 0x010fd0000000010a */
[----:B------:R-:W-:-:S08]  /*0250*/  DFMA R20, R20, R20, R20 ;  /* 0x000000141414722b */ /* 0x000fd00000000014 */
[----:B------:R-:W-:-:S08]  /*0260*/  DFMA R20, R10, R20, R10 ;  /* 0x000000140a14722b */ /* 0x000fd0000000000a */
[----:B------:R-:W-:-:S08]  /*0270*/  DFMA R10, -R22, R20, 1 ;  /* 0x3ff00000160a742b */ /* 0x000fd00000000114 */
[----:B------:R-:W-:-:S08]  /*0280*/  DFMA R10, R20, R10, R20 ;  /* 0x0000000a140a722b */ /* 0x000fd00000000014 */
[----:B------:R-:W-:-:S08]  /*0290*/  DMUL R20, R8, R10 ;  /* 0x0000000a08147228 */ /* 0x000fd00000000000 */
[----:B------:R-:W-:-:S08]  /*02a0*/  DFMA R24, -R22, R20, R8 ;  /* 0x000000141618722b */ /* 0x000fd00000000108 */
[----:B------:R-:W-:-:S10]  /*02b0*/  DFMA R10, R10, R24, R20 ;  /* 0x000000180a0a722b */ /* 0x000fd40000000014 */
[----:B------:R-:W-:-:S05]  /*02c0*/  FFMA R7, RZ, R23, R11 ;  /* 0x00000017ff077223 */ /* 0x000fca000000000b */
[----:B------:R-:W-:-:S13]  /*02d0*/  FSETP.GT.AND P0, PT, |R7|, 1.469367938527859385e-39, PT ;  /* 0x001000000700780b */ /* 0x000fda0003f04200 */
[----:B------:R-:W-:Y:S05]  /*02e0*/  @P0 BRA P2, `(.L_x_1) ;  /* 0x0000000000140947 */ /* 0x000fea0001000000 */
[----:B------:R-:W-:Y:S01]  /*02f0*/  IMAD.MOV.U32 R10, RZ, RZ, R8 ;  /* 0x000000ffff0a7224 */ /* 0x000fe200078e0008 */
[----:B------:R-:W-:Y:S01]  /*0300*/  MOV R8, 0x330 ;  /* 0x0000033000087802 */ /* 0x000fe20000000f00 */
[----:B------:R-:W-:-:S07]  /*0310*/  IMAD.MOV.U32 R7, RZ, RZ, R9 ;  /* 0x000000ffff077224 */ /* 0x000fce00078e0009 */
[----:B01-3--:R-:W-:Y:S05]  /*0320*/  CALL.REL.NOINC `($__internal_0_$__cuda_sm20_div_rn_f64_full) ;  /* 0x0000001400e47944 */ /* 0x00bfea0003c00000 */
[----:B------:R-:W-:-:S07]  /*0330*/  IMAD.MOV.U32 R11, RZ, RZ, R7 ;  /* 0x000000ffff0b7224 */ /* 0x000fce00078e0007 */
.L_x_1:
[----:B---3--:R-:W-:-:S05]  /*0340*/  IMAD.WIDE R24, R3, 0x8, R14 ;  /* 0x0000000803187825 */ /* 0x008fca00078e020e */
[----:B------:R2:W-:Y:S04]  /*0350*/  STG.E.64 desc[UR4][R24.64], R10 ;  /* 0x0000000a18007986 */ /* 0x0005e8000c101b04 */
[----:B------:R-:W3:Y:S01]  /*0360*/  LDG.E.64 R22, desc[UR4][R18.64] ;  /* 0x0000000412167981 */ /* 0x000ee2000c1e1b00 */
[----:B-1----:R-:W-:-:S05]  /*0370*/  IMAD.WIDE R12, R2, 0x8, R12 ;  /* 0x00000008020c7825 */ /* 0x002fca00078e020c */
[----:B------:R-:W4:Y:S01]  /*0380*/  LDG.E.64 R8, desc[UR4][R12.64] ;  /* 0x000000040c087981 */ /* 0x000f22000c1e1b00 */
[----:B------:R-:W-:Y:S01]  /*0390*/  MOV R20, 0x1 ;  /* 0x0000000100147802 */ /* 0x000fe20000000f00 */
[----:B---3--:R-:W1:Y:S01]  /*03a0*/  MUFU.RCP64H R21, R23 ;  /* 0x0000001700157308 */ /* 0x008e620000001800 */
[----:B----4-:R-:W-:-:S04]  /*03b0*/  FSETP.GEU.AND P2, PT, |R9|, 6.5827683646048100446e-37, PT ;  /* 0x036000000900780b */ /* 0x010fc80003f4e200 */
[----:B-1----:R-:W-:-:S08]  /*03c0*/  DFMA R26, -R22, R20, 1 ;  /* 0x3ff00000161a742b */ /* 0x002fd00000000114 */
[----:B------:R-:W-:-:S08]  /*03d0*/  DFMA R26, R26, R26, R26 ;  /* 0x0000001a1a1a722b */ /* 0x000fd0000000001a */
[----:B------:R-:W-:-:S08]  /*03e0*/  DFMA R26, R20, R26, R20 ;  /* 0x0000001a141a722b */ /* 0x000fd00000000014 */
[----:B------:R-:W-:-:S08]  /*03f0*/  DFMA R20, -R22, R26, 1 ;  /* 0x3ff000001614742b */ /* 0x000fd0000000011a */
[----:B------:R-:W-:-:S08]  /*0400*/  DFMA R20, R26, R20, R26 ;  /* 0x000000141a14722b */ /* 0x000fd0000000001a */
[----:B--2---:R-:W-:-:S08]  /*0410*/  DMUL R10, R8, R20 ;  /* 0x00000014080a7228 */ /* 0x004fd00000000000 */
        /* <DEDUP_REMOVED lines=8> */
[----:B0-----:R-:W-:Y:S05]  /*04a0*/  CALL.REL.NOINC `($__internal_0_$__cuda_sm20_div_rn_f64_full) ;  /* 0x0000001400847944 */ /* 0x001fea0003c00000 */
[----:B------:R-:W-:-:S07]  /*04b0*/  IMAD.MOV.U32 R11, RZ, RZ, R7 ;  /* 0x000000ffff0b7224 */ /* 0x000fce00078e0007 */
.L_x_2:
[----:B------:R-:W-:-:S05]  /*04c0*/  IMAD.WIDE R24, R2, 0x8, R24 ;  /* 0x0000000802187825 */ /* 0x000fca00078e0218 */
[----:B------:R1:W-:Y:S04]  /*04d0*/  STG.E.64 desc[UR4][R24.64], R10 ;  /* 0x0000000a18007986 */ /* 0x0003e8000c101b04 */
[----:B------:R-:W2:Y:S01]  /*04e0*/  LDG.E.64 R22, desc[UR4][R18.64] ;  /* 0x0000000412167981 */ /* 0x000ea2000c1e1b00 */
[----:B------:R-:W-:-:S05]  /*04f0*/  IMAD.WIDE R12, R2, 0x8, R12 ;  /* 0x00000008020c7825 */ /* 0x000fca00078e020c */
[----:B------:R-:W3:Y:S01]  /*0500*/  LDG.E.64 R8, desc[UR4][R12.64] ;  /* 0x000000040c087981 */ /* 0x000ee2000c1e1b00 */
[----:B------:R-:W-:Y:S01]  /*0510*/  MOV R20, 0x1 ;  /* 0x0000000100147802 */ /* 0x000fe20000000f00 */
[----:B--2---:R-:W2:Y:S01]  /*0520*/  MUFU.RCP64H R21, R23 ;  /* 0x0000001700157308 */ /* 0x004ea20000001800 */
[----:B---3--:R-:W-:-:S04]  /*0530*/  FSETP.GEU.AND P2, PT, |R9|, 6.5827683646048100446e-37, PT ;  /* 0x036000000900780b */ /* 0x008fc80003f4e200 */
[----:B--2---:R-:W-:-:S08]  /*0540*/  DFMA R26, -R22, R20, 1 ;  /* 0x3ff00000161a742b */ /* 0x004fd00000000114 */
[----:B------:R-:W-:-:S08]  /*0550*/  DFMA R26, R26, R26, R26 ;  /* 0x0000001a1a1a722b */ /* 0x000fd0000000001a */
[----:B------:R-:W-:-:S08]  /*0560*/  DFMA R26, R20, R26, R20 ;  /* 0x0000001a141a722b */ /* 0x000fd00000000014 */
[----:B------:R-:W-:-:S08]  /*0570*/  DFMA R20, -R22, R26, 1 ;  /* 0x3ff000001614742b */ /* 0x000fd0000000011a */
[----:B------:R-:W-:-:S08]  /*0580*/  DFMA R20, R26, R20, R26 ;  /* 0x000000141a14722b */ /* 0x000fd0000000001a */
[----:B-1----:R-:W-:-:S08]  /*0590*/  DMUL R10, R8, R20 ;  /* 0x00000014080a7228 */ /* 0x002fd00000000000 */
        /* <DEDUP_REMOVED lines=10> */
.L_x_3:
        /* <DEDUP_REMOVED lines=24> */
.L_x_4:
        /* <DEDUP_REMOVED lines=24> */
.L_x_5:
        /* <DEDUP_REMOVED lines=24> */
.L_x_6:
        /* <DEDUP_REMOVED lines=24> */
.L_x_7:
[----:B------:R-:W-:-:S05]  /*0c40*/  IMAD.WIDE R24, R2, 0x8, R24 ;  /* 0x0000000802187825 */ /* 0x000fca00078e0218 */
[----:B------:R1:W-:Y:S04]  /*0c50*/  STG.E.64 desc[UR4][R24.64], R10 ;  /* 0x0000000a18007986 */ /* 0x0003e8000c101b04 */
[----:B------:R-:W2:Y:S01]  /*0c60*/  LDG.E.64 R22, desc[UR4][R18.64] ;  /* 0x0000000412167981 */ /* 0x000ea2000c1e1b00 */
[----:B------:R-:W-:-:S06]  /*0c70*/  IMAD.WIDE R8, R2, 0x8, R12 ;  /* 0x0000000802087825 */ /* 0x000fcc00078e020c */
        /* <DEDUP_REMOVED lines=20> */
.L_x_8:
[----:B------:R-:W-:Y:S01]  /*0dc0*/  MOV R8, R2 ;  /* 0x0000000200087202 */ /* 0x000fe20000000f00 */
[----:B0-----:R-:W-:-:S04]  /*0dd0*/  VIADD R4, R4, 0x8 ;  /* 0x0000000804047836 */ /* 0x001fc80000000000 */
[----:B------:R-:W-:-:S04]  /*0de0*/  IMAD.WIDE R24, R8, 0x8, R24 ;  /* 0x0000000808187825 */ /* 0x000fc800078e0218 */
[----:B------:R-:W-:Y:S01]  /*0df0*/  IMAD R3, R8, 0x8, R3 ;  /* 0x0000000808037824 */ /* 0x000fe200078e0203 */
[----:B------:R4:W-:Y:S01]  /*0e00*/  STG.E.64 desc[UR4][R24.64], R10 ;  /* 0x0000000a18007986 */ /* 0x0009e2000c101b04 */
[----:B------:R-:W-:Y:S05]  /*0e10*/  @P1 BRA `(.L_x_9) ;  /* 0xfffffff000e81947 */ /* 0x000fea000383ffff */
[----:B------:R-:W-:-:S07]  /*0e20*/  VIADD R3, R4, 0x1 ;  /* 0x0000000104037836 */ /* 0x000fce0000000000 */
.L_x_0:
[----:B------:R-:W-:-:S13]  /*0e30*/  ISETP.NE.AND P0, PT, R5, RZ, PT ;  /* 0x000000ff0500720c */ /* 0x000fda0003f05270 */
[----:B------:R-:W-:Y:S05]  /*0e40*/  @!P0 EXIT ;  /* 0x000000000000894d */ /* 0x000fea0003800000 */
[----:B------:R-:W-:Y:S02]  /*0e50*/  ISETP.GE.U32.AND P0, PT, R5, 0x4, PT ;  /* 0x000000040500780c */ /* 0x000fe40003f06070 */
[----:B------:R-:W-:-:S11]  /*0e60*/  LOP3.LUT R2, R6, 0x3, RZ, 0xc0, !PT ;  /* 0x0000000306027812 */ /* 0x000fd600078ec0ff */
[----:B------:R-:W-:Y:S05]  /*0e70*/  @!P0 BRA `(.L_x_10) ;  /* 0x0000000400a48947 */ /* 0x000fea0003800000 */
[----:B------:R-:W2:Y:S01]  /*0e80*/  LDG.E.64 R22, desc[UR4][R18.64] ;  /* 0x0000000412167981 */ /* 0x000ea2000c1e1b00 */
[----:B------:R-:W0:Y:S08]  /*0e90*/  LDC R0, c[0x0][0x394] ;  /* 0x0000e500ff007b82 */ /* 0x000e300000000800 */
[----:B------:R-:W1:Y:S01]  /*0ea0*/  LDC.64 R4, c[0x0][0x380] ;  /* 0x0000e000ff047b82 */ /* 0x000e620000000a00 */
[----:B0-----:R-:W-:-:S04]  /*0eb0*/  IMAD R0, R3, R8, R0 ;  /* 0x0000000803007224 */ /* 0x001fc800078e0200 */
[----:B-1----:R-:W-:-:S05]  /*0ec0*/  IMAD.WIDE R4, R0, 0x8, R4 ;  /* 0x0000000800047825 */ /* 0x002fca00078e0204 */
[----:B------:R-:W3:Y:S01]  /*0ed0*/  LDG.E.64 R8, desc[UR4][R4.64] ;  /* 0x0000000404087981 */ /* 0x000ee2000c1e1b00 */
[----:B----4-:R-:W-:Y:S01]  /*0ee0*/  MOV R10, 0x1 ;  /* 0x00000001000a7802 */ /* 0x010fe20000000f00 */
[----:B--2---:R-:W0:Y:S05]  /*0ef0*/  MUFU.RCP64H R11, R23 ;  /* 0x00000017000b7308 */ /* 0x004e2a0000001800 */
[----:B0-----:R-:W-:-:S08]  /*0f00*/  DFMA R12, -R22, R10, 1 ;  /* 0x3ff00000160c742b */ /* 0x001fd0000000010a */
[----:B------:R-:W-:-:S08]  /*0f10*/  DFMA R12, R12, R12, R12 ;  /* 0x0000000c0c0c722b */ /* 0x000fd0000000000c */
[----:B------:R-:W-:Y:S01]  /*0f20*/  DFMA R12, R10, R12, R10 ;  /* 0x0000000c0a0c722b */ /* 0x000fe2000000000a */
[----:B---3--:R-:W-:-:S07]  /*0f30*/  FSETP.GEU.AND P1, PT, |R9|, 6.5827683646048100446e-37, PT ;  /* 0x036000000900780b */ /* 0x008fce0003f2e200 */
        /* <DEDUP_REMOVED lines=11> */
[----:B------:R-:W-:Y:S05]  /*0ff0*/  CALL.REL.NOINC `($__internal_0_$__cuda_sm20_div_rn_f64_full) ;  /* 0x0000000800b07944 */ /* 0x000fea0003c00000 */
[----:B------:R-:W-:-:S07]  /*1000*/  IMAD.MOV.U32 R11, RZ, RZ, R7 ;  /* 0x000000ffff0b7224 */ /* 0x000fce00078e0007 */
.L_x_11:
[----:B------:R-:W0:Y:S08]  /*1010*/  LDC.64 R12, c[0x0][0x388] ;  /* 0x0000e200ff0c7b82 */ /* 0x000e300000000a00 */
[----:B------:R-:W1:Y:S01]  /*1020*/  LDC R7, c[0x0][0x390] ;  /* 0x0000e400ff077b82 */ /* 0x000e620000000800 */
[----:B0-----:R-:W-:-:S05]  /*1030*/  IMAD.WIDE R12, R0, 0x8, R12 ;  /* 0x00000008000c7825 */ /* 0x001fca00078e020c */
[----:B------:R0:W-:Y:S04]  /*1040*/  STG.E.64 desc[UR4][R12.64], R10 ;  /* 0x0000000a0c007986 */ /* 0x0001e8000c101b04 */
[----:B------:R-:W2:Y:S01]  /*1050*/  LDG.E.64 R22, desc[UR4][R18.64] ;  /* 0x0000000412167981 */ /* 0x000ea2000c1e1b00 */
[----:B-1----:R-:W-:-:S05]  /*1060*/  IMAD.WIDE R4, R7, 0x8, R4 ;  /* 0x0000000807047825 */ /* 0x002fca00078e0204 */
[----:B------:R-:W3:Y:S01]  /*1070*/  LDG.E.64 R8, desc[UR4][R4.64] ;  /* 0x0000000404087981 */ /* 0x000ee2000c1e1b00 */
[----:B------:R-:W-:Y:S01]  /*1080*/  MOV R14, 0x1 ;  /* 0x00000001000e7802 */ /* 0x000fe20000000f00 */
[----:B--2---:R-:W1:Y:S01]  /*1090*/  MUFU.RCP64H R15, R23 ;  /* 0x00000017000f7308 */ /* 0x004e620000001800 */
[----:B---3--:R-:W-:-:S04]  /*10a0*/  FSETP.GEU.AND P1, PT, |R9|, 6.5827683646048100446e-37, PT ;  /* 0x036000000900780b */ /* 0x008fc80003f2e200 */
[----:B-1----:R-:W-:-:S08]  /*10b0*/  DFMA R16, -R22, R14, 1 ;  /* 0x3ff000001610742b */ /* 0x002fd0000000010e */
[----:B------:R-:W-:-:S08]  /*10c0*/  DFMA R16, R16, R16, R16 ;  /* 0x000000101010722b */ /* 0x000fd00000000010 */
[----:B------:R-:W-:-:S08]  /*10d0*/  DFMA R16, R14, R16, R14 ;  /* 0x000000100e10722b */ /* 0x000fd0000000000e */
[----:B------:R-:W-:-:S08]  /*10e0*/  DFMA R14, -R22, R16, 1 ;  /* 0x3ff00000160e742b */ /* 0x000fd00000000110 */
[----:B------:R-:W-:-:S08]  /*10f0*/  DFMA R14, R16, R14, R16 ;  /* 0x0000000e100e722b */ /* 0x000fd00000000010 */
[----:B0-----:R-:W-:-:S08]  /*1100*/  DMUL R10, R8, R14 ;  /* 0x0000000e080a7228 */ /* 0x001fd00000000000 */
        /* <DEDUP_REMOVED lines=10> */
.L_x_12:
[----:B------:R-:W0:Y:S02]  /*11b0*/  LDC R7, c[0x0][0x390] ;  /* 0x0000e400ff077b82 */ /* 0x000e240000000800 */
[----:B0-----:R-:W-:-:S05]  /*11c0*/  IMAD.WIDE R12, R7, 0x8, R12 ;  /* 0x00000008070c7825 */ /* 0x001fca00078e020c */
[----:B------:R0:W-:Y:S04]  /*11d0*/  STG.E.64 desc[UR4][R12.64], R10 ;  /* 0x0000000a0c007986 */ /* 0x0001e8000c101b04 */
[----:B------:R-:W2:Y:S01]  /*11e0*/  LDG.E.64 R22, desc[UR4][R18.64] ;  /* 0x0000000412167981 */ /* 0x000ea2000c1e1b00 */
[----:B------:R-:W-:-:S05]  /*11f0*/  IMAD.WIDE R4, R7, 0x8, R4 ;  /* 0x0000000807047825 */ /* 0x000fca00078e0204 */
        /* <DEDUP_REMOVED lines=19> */
[----:B------:R-:W-:-:S07]  /*1330*/  MOV R11, R7 ;  /* 0x00000007000b7202 */ /* 0x000fce0000000f00 */
.L_x_13:
[----:B------:R-:W0:Y:S02]  /*1340*/  LDC R7, c[0x0][0x390] ;  /* 0x0000e400ff077b82 */ /* 0x000e240000000800 */
[----:B0-----:R-:W-:-:S05]  /*1350*/  IMAD.WIDE R12, R7, 0x8, R12 ;  /* 0x00000008070c7825 */ /* 0x001fca00078e020c */
[----:B------:R0:W-:Y:S04]  /*1360*/  STG.E.64 desc[UR4][R12.64], R10 ;  /* 0x0000000a0c007986 */ /* 0x0001e8000c101b04 */
[----:B------:R-:W2:Y:S01]  /*1370*/  LDG.E.64 R22, desc[UR4][R18.64] ;  /* 0x0000000412167981 */ /* 0x000ea2000c1e1b00 */
[----:B------:R-:W-:-:S06]  /*1380*/  IMAD.WIDE R4, R7, 0x8, R4 ;  /* 0x0000000807047825 */ /* 0x000fcc00078e0204 */
[----:B------:R-:W3:Y:S01]  /*1390*/  LDG.E.64 R4, desc[UR4][R4.64] ;  /* 0x0000000404047981 */ /* 0x000ee2000c1e1b00 */
[----:B------:R-:W-:Y:S01]  /*13a0*/  IMAD.MOV.U32 R8, RZ, RZ, 0x1 ;  /* 0x00000001ff087424 */ /* 0x000fe200078e00ff */
        /* <DEDUP_REMOVED lines=14> */
[----:B------:R-:W-:Y:S02]  /*1490*/  MOV R7, R5 ;  /* 0x0000000500077202 */ /* 0x000fe40000000f00 */
[----:B------:R-:W-:-:S07]  /*14a0*/  MOV R8, 0x14c0 ;  /* 0x000014c000087802 */ /* 0x000fce0000000f00 */
[----:B------:R-:W-:Y:S05]  /*14b0*/  CALL.REL.NOINC `($__internal_0_$__cuda_sm20_div_rn_f64_full) ;  /* 0x0000000400807944 */ /* 0x000fea0003c00000 */
[----:B------:R-:W-:-:S07]  /*14c0*/  IMAD.MOV.U32 R11, RZ, RZ, R7 ;  /* 0x000000ffff0b7224 */ /* 0x000fce00078e0007 */
.L_x_14:
[----:B------:R-:W0:Y:S01]  /*14d0*/  LDC R8, c[0x0][0x390] ;  /* 0x0000e400ff087b82 */ /* 0x000e220000000800 */
[----:B------:R-:W-:Y:S02]  /*14e0*/  VIADD R3, R3, 0x4 ;  /* 0x0000000403037836 */ /* 0x000fe40000000000 */
[----:B0-----:R-:W-:-:S05]  /*14f0*/  IMAD.WIDE R12, R8, 0x8, R12 ;  /* 0x00000008080c7825 */ /* 0x001fca00078e020c */
[----:B------:R0:W-:Y:S02]  /*1500*/  STG.E.64 desc[UR4][R12.64], R10 ;  /* 0x0000000a0c007986 */ /* 0x0001e4000c101b04 */
.L_x_10:
[----:B------:R-:W-:-:S13]  /*1510*/  ISETP.NE.AND P0, PT, R2, RZ, PT ;  /* 0x000000ff0200720c */ /* 0x000fda0003f05270 */
[----:B------:R-:W-:Y:S05]  /*1520*/  @!P0 EXIT ;  /* 0x000000000000894d */ /* 0x000fea0003800000 */
[----:B------:R-:W-:-:S13]  /*1530*/  ISETP.NE.AND P0, PT, R2, 0x1, PT ;  /* 0x000000010200780c */ /* 0x000fda0003f05270 */
[----:B------:R-:W-:Y:S05]  /*1540*/  @!P0 BRA `(.L_x_15) ;  /* 0x0000000000dc8947 */ /* 0x000fea0003800000 */
[----:B------:R-:W2:Y:S01]  /*1550*/  LDG.E.64 R22, desc[UR4][R18.64] ;  /* 0x0000000412167981 */ /* 0x000ea2000c1e1b00 */
[----:B------:R-:W1:Y:S08]  /*1560*/  LDC R0, c[0x0][0x394] ;  /* 0x0000e500ff007b82 */ /* 0x000e700000000800 */
[----:B------:R-:W3:Y:S01]  /*1570*/  LDC.64 R4, c[0x0][0x380] ;  /* 0x0000e000ff047b82 */ /* 0x000ee20000000a00 */
[----:B-1----:R-:W-:-:S04]  /*1580*/  IMAD R0, R3, R8, R0 ;  /* 0x0000000803007224 */ /* 0x002fc800078e0200 */
[----:B---3--:R-:W-:-:S05]  /*1590*/  IMAD.WIDE R4, R0, 0x8, R4 ;  /* 0x0000000800047825 */ /* 0x008fca00078e0204 */
[----:B------:R-:W3:Y:S01]  /*15a0*/  LDG.E.64 R14, desc[UR4][R4.64] ;  /* 0x00000004040e7981 */ /* 0x000ee2000c1e1b00 */
[----:B------:R-:W-:Y:S01]  /*15b0*/  MOV R8, 0x1 ;  /* 0x0000000100087802 */ /* 0x000fe20000000f00 */
[----:B--2---:R-:W0:Y:S05]  /*15c0*/  MUFU.RCP64H R9, R23 ;  /* 0x0000001700097308 */ /* 0x004e2a0000001800 */
[----:B0---4-:R-:W-:-:S08]  /*15d0*/  DFMA R10, -R22, R8, 1 ;  /* 0x3ff00000160a742b */ /* 0x011fd00000000108 */
        /* <DEDUP_REMOVED lines=16> */
.L_x_16:
[----:B------:R-:W0:Y:S08]  /*16e0*/  LDC.64 R12, c[0x0][0x388] ;  /* 0x0000e200ff0c7b82 */ /* 0x000e300000000a00 */
[----:B------:R-:W1:Y:S01]  /*16f0*/  LDC R7, c[0x0][0x390] ;  /* 0x0000e400ff077b82 */ /* 0x000e620000000800 */
[----:B0-----:R-:W-:-:S05]  /*1700*/  IMAD.WIDE R12, R0, 0x8, R12 ;  /* 0x00000008000c7825 */ /* 0x001fca00078e020c */
[----:B------:R0:W-:Y:S04]  /*1710*/  STG.E.64 desc[UR4][R12.64], R10 ;  /* 0x0000000a0c007986 */ /* 0x0001e8000c101b04 */
[----:B------:R-:W2:Y:S01]  /*1720*/  LDG.E.64 R22, desc[UR4][R18.64] ;  /* 0x0000000412167981 */ /* 0x000ea2000c1e1b00 */
[----:B-1----:R-:W-:-:S06]  /*1730*/  IMAD.WIDE R4, R7, 0x8, R4 ;  /* 0x0000000807047825 */ /* 0x002fcc00078e0204 */
        /* <DEDUP_REMOVED lines=20> */
.L_x_17:
[----:B------:R-:W0:Y:S01]  /*1880*/  LDC R8, c[0x0][0x390] ;  /* 0x0000e400ff087b82 */ /* 0x000e220000000800 */
[----:B------:R-:W-:Y:S02]  /*1890*/  VIADD R3, R3, 0x2 ;  /* 0x0000000203037836 */ /* 0x000fe40000000000 */
[----:B0-----:R-:W-:-:S05]  /*18a0*/  IMAD.WIDE R12, R8, 0x8, R12 ;  /* 0x00000008080c7825 */ /* 0x001fca00078e020c */
[----:B------:R1:W-:Y:S02]  /*18b0*/  STG.E.64 desc[UR4][R12.64], R10 ;  /* 0x0000000a0c007986 */ /* 0x0003e4000c101b04 */
.L_x_15:
[----:B------:R-:W-:-:S04]  /*18c0*/  LOP3.LUT R6, R6, 0x1, RZ, 0xc0, !PT ;  /* 0x0000000106067812 */ /* 0x000fc800078ec0ff */
[----:B------:R-:W-:-:S13]  /*18d0*/  ISETP.NE.U32.AND P0, PT, R6, 0x1, PT ;  /* 0x000000010600780c */ /* 0x000fda0003f05070 */
[----:B------:R-:W-:Y:S05]  /*18e0*/  @P0 EXIT ;  /* 0x000000000000094d */ /* 0x000fea0003800000 */
[----:B------:R-:W2:Y:S01]  /*18f0*/  LDG.E.64 R22, desc[UR4][R18.64] ;  /* 0x0000000412167981 */ /* 0x000ea2000c1e1b00 */
[----:B------:R-:W3:Y:S08]  /*1900*/  LDC R0, c[0x0][0x394] ;  /* 0x0000e500ff007b82 */ /* 0x000ef00000000800 */
[----:B------:R-:W5:Y:S01]  /*1910*/  LDC.64 R4, c[0x0][0x380] ;  /* 0x0000e000ff047b82 */ /* 0x000f620000000a00 */
[----:B---3--:R-:W-:-:S04]  /*1920*/  IMAD R3, R3, R8, R0 ;  /* 0x0000000803037224 */ /* 0x008fc800078e0200 */
[----:B-----5:R-:W-:-:S06]  /*1930*/  IMAD.WIDE R4, R3, 0x8, R4 ;  /* 0x0000000803047825 */ /* 0x020fcc00078e0204 */
[----:B------:R-:W3:Y:S01]  /*1940*/  LDG.E.64 R4, desc[UR4][R4.64] ;  /* 0x0000000404047981 */ /* 0x000ee2000c1e1b00 */
[----:B------:R-:W-:Y:S01]  /*1950*/  MOV R6, 0x1 ;  /* 0x0000000100067802 */ /* 0x000fe20000000f00 */
[----:B--2---:R-:W2:Y:S05]  /*1960*/  MUFU.RCP64H R7, R23 ;  /* 0x0000001700077308 */ /* 0x004eaa0000001800 */
[----:B--2---:R-:W-:-:S08]  /*1970*/  DFMA R8, -R22, R6, 1 ;  /* 0x3ff000001608742b */ /* 0x004fd00000000106 */
[----:B------:R-:W-:-:S08]  /*1980*/  DFMA R8, R8, R8, R8 ;  /* 0x000000080808722b */ /* 0x000fd00000000008 */
[----:B------:R-:W-:Y:S01]  /*1990*/  DFMA R8, R6, R8, R6 ;  /* 0x000000080608722b */ /* 0x000fe20000000006 */
[----:B---3--:R-:W-:-:S07]  /*19a0*/  FSETP.GEU.AND P1, PT, |R5|, 6.5827683646048100446e-37, PT ;  /* 0x036000000500780b */ /* 0x008fce0003f2e200 */
[----:B------:R-:W-:-:S08]  /*19b0*/  DFMA R6, -R22, R8, 1 ;  /* 0x3ff000001606742b */ /* 0x000fd00000000108 */
[----:B------:R-:W-:-:S08]  /*19c0*/  DFMA R6, R8, R6, R8 ;  /* 0x000000060806722b */ /* 0x000fd00000000008 */
[----:B01--4-:R-:W-:-:S08]  /*19d0*/  DMUL R10, R4, R6 ;  /* 0x00000006040a7228 */ /* 0x013fd00000000000 */
        /* <DEDUP_REMOVED lines=10> */
.L_x_18:
[----:B------:R-:W0:Y:S02]  /*1a80*/  LDC.64 R4, c[0x0][0x388] ;  /* 0x0000e200ff047b82 */ /* 0x000e240000000a00 */
[----:B0-----:R-:W-:-:S05]  /*1a90*/  IMAD.WIDE R2, R3, 0x8, R4 ;  /* 0x0000000803027825 */ /* 0x001fca00078e0204 */
[----:B------:R-:W-:Y:S01]  /*1aa0*/  STG.E.64 desc[UR4][R2.64], R10 ;  /* 0x0000000a02007986 */ /* 0x000fe2000c101b04 */
[----:B------:R-:W-:Y:S05]  /*1ab0*/  EXIT ;  /* 0x000000000000794d */ /* 0x000fea0003800000 */
        .weak           $__internal_0_$__cuda_sm20_div_rn_f64_full
        .type           $__internal_0_$__cuda_sm20_div_rn_f64_full,@function
        .size           $__internal_0_$__cuda_sm20_div_rn_f64_full,(.L_x_37 - $__internal_0_$__cuda_sm20_div_rn_f64_full)
$__internal_0_$__cuda_sm20_div_rn_f64_full:
[C---:B------:R-:W-:Y:S01]  /*1ac0*/  FSETP.GEU.AND P0, PT, |R23|.reuse, 1.469367938527859385e-39, PT ;  /* 0x001000001700780b */ /* 0x040fe20003f0e200 */
[----:B------:R-:W-:Y:S01]  /*1ad0*/  IMAD.MOV.U32 R26, RZ, RZ, 0x1 ;  /* 0x00000001ff1a7424 */ /* 0x000fe200078e00ff */
[C---:B------:R-:W-:Y:S01]  /*1ae0*/  LOP3.LUT R20, R23.reuse, 0x800fffff, RZ, 0xc0, !PT ;  /* 0x800fffff17147812 */ /* 0x040fe200078ec0ff */
[----:B------:R-:W-:Y:S01]  /*1af0*/  IMAD.MOV.U32 R33, RZ, RZ, R7 ;  /* 0x000000ffff217224 */ /* 0x000fe200078e0007 */
[----:B------:R-:W-:Y:S01]  /*1b00*/  LOP3.LUT R11, R23, 0x7ff00000, RZ, 0xc0, !PT ;  /* 0x7ff00000170b7812 */ /* 0x000fe200078ec0ff */
[----:B------:R-:W-:Y:S01]  /*1b10*/  IMAD.MOV.U32 R9, RZ, RZ, 0x1ca00000 ;  /* 0x1ca00000ff097424 */ /* 0x000fe200078e00ff */
[----:B------:R-:W-:Y:S01]  /*1b20*/  LOP3.LUT R21, R20, 0x3ff00000, RZ, 0xfc, !PT ;  /* 0x3ff0000014157812 */ /* 0x000fe200078efcff */
[----:B------:R-:W-:Y:S01]  /*1b30*/  IMAD.MOV.U32 R20, RZ, RZ, R22 ;  /* 0x000000ffff147224 */ /* 0x000fe200078e0016 */
[----:B------:R-:W-:Y:S02]  /*1b40*/  LOP3.LUT R7, R33, 0x7ff00000, RZ, 0xc0, !PT ;  /* 0x7ff0000021077812 */ /* 0x000fe400078ec0ff */
[----:B------:R-:W-:-:S02]  /*1b50*/  MOV R32, R10 ;  /* 0x0000000a00207202 */ /* 0x000fc40000000f00 */
[----:B------:R-:W-:Y:S01]  /*1b60*/  ISETP.GE.U32.AND P2, PT, R7, R11, PT ;  /* 0x0000000b0700720c */ /* 0x000fe20003f46070 */
[----:B------:R-:W-:Y:S02]  /*1b70*/  @!P0 DMUL R20, R22, 8.98846567431157953865e+307 ;  /* 0x7fe0000016148828 */ /* 0x000fe40000000000 */
[----:B------:R-:W-:Y:S01]  /*1b80*/  IMAD.MOV.U32 R28, RZ, RZ, R32 ;  /* 0x000000ffff1c7224 */ /* 0x000fe200078e0020 */
[----:B------:R-:W-:Y:S02]  /*1b90*/  SEL R10, R9, 0x63400000, !P2 ;  /* 0x63400000090a7807 */ /* 0x000fe40005000000 */
[----:B------:R-:W-:Y:S01]  /*1ba0*/  FSETP.GEU.AND P2, PT, |R33|, 1.469367938527859385e-39, PT ;  /* 0x001000002100780b */ /* 0x000fe20003f4e200 */
[----:B------:R-:W0:Y:S01]  /*1bb0*/  MUFU.RCP64H R27, R21 ;  /* 0x00000015001b7308 */ /* 0x000e220000001800 */
[----:B------:R-:W-:Y:S02]  /*1bc0*/  LOP3.LUT R29, R10, 0x800fffff, R33, 0xf8, !PT ;  /* 0x800fffff0a1d7812 */ /* 0x000fe400078ef821 */
[----:B------:R-:W-:Y:S01]  /*1bd0*/  MOV R10, R7 ;  /* 0x00000007000a7202 */ /* 0x000fe20000000f00 */
[----:B0-----:R-:W-:-:S08]  /*1be0*/  DFMA R30, R26, -R20, 1 ;  /* 0x3ff000001a1e742b */ /* 0x001fd00000000814 */
[----:B------:R-:W-:-:S08]  /*1bf0*/  DFMA R30, R30, R30, R30 ;  /* 0x0000001e1e1e722b */ /* 0x000fd0000000001e */
[----:B------:R-:W-:-:S08]  /*1c00*/  DFMA R30, R26, R30, R26 ;  /* 0x0000001e1a1e722b */ /* 0x000fd0000000001a */
[----:B------:R-:W-:-:S08]  /*1c10*/  DFMA R26, R30, -R20, 1 ;  /* 0x3ff000001e1a742b */ /* 0x000fd00000000814 */
[----:B------:R-:W-:Y:S01]  /*1c20*/  DFMA R30, R30, R26, R30 ;  /* 0x0000001a1e1e722b */ /* 0x000fe2000000001e */
[----:B------:R-:W-:Y:S10]  /*1c30*/  @P2 BRA `(.L_x_19) ;  /* 0x0000000000202947 */ /* 0x000ff40003800000 */
[----:B------:R-:W-:Y:S01]  /*1c40*/  LOP3.LUT R10, R23, 0x7ff00000, RZ, 0xc0, !PT ;  /* 0x7ff00000170a7812 */ /* 0x000fe200078ec0ff */
[----:B------:R-:W-:-:S03]  /*1c50*/  IMAD.MOV.U32 R26, RZ, RZ, RZ ;  /* 0x000000ffff1a7224 */ /* 0x000fc600078e00ff */
[----:B------:R-:W-:-:S04]  /*1c60*/  ISETP.GE.U32.AND P2, PT, R7, R10, PT ;  /* 0x0000000a0700720c */ /* 0x000fc80003f46070 */
[----:B------:R-:W-:-:S04]  /*1c70*/  SEL R10, R9, 0x63400000, !P2 ;  /* 0x63400000090a7807 */ /* 0x000fc80005000000 */
[----:B------:R-:W-:-:S04]  /*1c80*/  LOP3.LUT R10, R10, 0x80000000, R33, 0xf8, !PT ;  /* 0x800000000a0a7812 */ /* 0x000fc800078ef821 */
[----:B------:R-:W-:-:S06]  /*1c90*/  LOP3.LUT R27, R10, 0x100000, RZ, 0xfc, !PT ;  /* 0x001000000a1b7812 */ /* 0x000fcc00078efcff */
[----:B------:R-:W-:-:S10]  /*1ca0*/  DFMA R28, R28, 2, -R26 ;  /* 0x400000001c1c782b */ /* 0x000fd4000000081a */
[----:B------:R-:W-:-:S07]  /*1cb0*/  LOP3.LUT R10, R29, 0x7ff00000, RZ, 0xc0, !PT ;  /* 0x7ff000001d0a7812 */ /* 0x000fce00078ec0ff */
.L_x_19:
[----:B------:R-:W-:Y:S01]  /*1cc0*/  DMUL R34, R30, R28 ;  /* 0x0000001c1e227228 */ /* 0x000fe20000000000 */
[----:B------:R-:W-:-:S07]  /*1cd0*/  @!P0 LOP3.LUT R11, R21, 0x7ff00000, RZ, 0xc0, !PT ;  /* 0x7ff00000150b8812 */ /* 0x000fce00078ec0ff */
[----:B------:R-:W-:-:S08]  /*1ce0*/  DFMA R26, R34, -R20, R28 ;  /* 0x80000014221a722b */ /* 0x000fd0000000001c */
[----:B------:R-:W-:Y:S01]  /*1cf0*/  DFMA R30, R30, R26, R34 ;  /* 0x0000001a1e1e722b */ /* 0x000fe20000000022 */
[----:B------:R-:W-:-:S04]  /*1d00*/  IADD3 R26, PT, PT, R10, -0x1, RZ ;  /* 0xffffffff0a1a7810 */ /* 0x000fc80007ffe0ff */
[----:B------:R-:W-:Y:S01]  /*1d10*/  ISETP.GT.U32.AND P0, PT, R26, 0x7feffffe, PT ;  /* 0x7feffffe1a00780c */ /* 0x000fe20003f04070 */
[----:B------:R-:W-:-:S05]  /*1d20*/  VIADD R26, R11, 0xffffffff ;  /* 0xffffffff0b1a7836 */ /* 0x000fca0000000000 */
[----:B------:R-:W-:-:S13]  /*1d30*/  ISETP.GT.U32.OR P0, PT, R26, 0x7feffffe, P0 ;  /* 0x7feffffe1a00780c */ /* 0x000fda0000704470 */
[----:B------:R-:W-:Y:S05]  /*1d40*/  @P0 BRA `(.L_x_20) ;  /* 0x0000000000740947 */ /* 0x000fea0003800000 */
[----:B------:R-:W-:Y:S01]  /*1d50*/  LOP3.LUT R10, R23, 0x7ff00000, RZ, 0xc0, !PT ;  /* 0x7ff00000170a7812 */ /* 0x000fe200078ec0ff */
[----:B------:R-:W-:-:S03]  /*1d60*/  IMAD.MOV.U32 R32, RZ, RZ, RZ ;  /* 0x000000ffff207224 */ /* 0x000fc600078e00ff */
[CC--:B------:R-:W-:Y:S02]  /*1d70*/  VIADDMNMX R11, R7.reuse, -R10.reuse, 0xb9600000, !PT ;  /* 0xb9600000070b7446 */ /* 0x0c0fe4000780090a */
[----:B------:R-:W-:Y:S02]  /*1d80*/  ISETP.GE.U32.AND P0, PT, R7, R10, PT ;  /* 0x0000000a0700720c */ /* 0x000fe40003f06070 */
[----:B------:R-:W-:Y:S02]  /*1d90*/  VIMNMX R11, PT, PT, R11, 0x46a00000, PT ;  /* 0x46a000000b0b7848 */ /* 0x000fe40003fe0100 */
[----:B------:R-:W-:-:S05]  /*1da0*/  SEL R10, R9, 0x63400000, !P0 ;  /* 0x63400000090a7807 */ /* 0x000fca0004000000 */
[----:B------:R-:W-:-:S05]  /*1db0*/  IMAD.IADD R10, R11, 0x1, -R10 ;  /* 0x000000010b0a7824 */ /* 0x000fca00078e0a0a */
[----:B------:R-:W-:-:S06]  /*1dc0*/  IADD3 R33, PT, PT, R10, 0x7fe00000, RZ ;  /* 0x7fe000000a217810 */ /* 0x000fcc0007ffe0ff */
[----:B------:R-:W-:-:S10]  /*1dd0*/  DMUL R26, R30, R32 ;  /* 0x000000201e1a7228 */ /* 0x000fd40000000000 */
[----:B------:R-:W-:-:S13]  /*1de0*/  FSETP.GTU.AND P0, PT, |R27|, 1.469367938527859385e-39, PT ;  /* 0x001000001b00780b */ /* 0x000fda0003f0c200 */
[----:B------:R-:W-:Y:S05]  /*1df0*/  @P0 BRA `(.L_x_21) ;  /* 0x0000000000a80947 */ /* 0x000fea0003800000 */
[----:B------:R-:W-:Y:S01]  /*1e00*/  DFMA R20, R30, -R20, R28 ;  /* 0x800000141e14722b */ /* 0x000fe2000000001c */
[----:B------:R-:W-:-:S09]  /*1e10*/  IMAD.MOV.U32 R32, RZ, RZ, RZ ;  /* 0x000000ffff207224 */ /* 0x000fd200078e00ff */
[C---:B------:R-:W-:Y:S02]  /*1e20*/  FSETP.NEU.AND P0, PT, R21.reuse, RZ, PT ;  /* 0x000000ff1500720b */ /* 0x040fe40003f0d000 */
[----:B------:R-:W-:-:S04]  /*1e30*/  LOP3.LUT R7, R21, 0x80000000, R23, 0x48, !PT ;  /* 0x8000000015077812 */ /* 0x000fc800078e4817 */
[----:B------:R-:W-:-:S07]  /*1e40*/  LOP3.LUT R33, R7, R33, RZ, 0xfc, !PT ;  /* 0x0000002107217212 */ /* 0x000fce00078efcff */
[----:B------:R-:W-:Y:S05]  /*1e50*/  @!P0 BRA `(.L_x_21) ;  /* 0x0000000000908947 */ /* 0x000fea0003800000 */
[C---:B------:R-:W-:Y:S01]  /*1e60*/  IADD3 R21, PT, PT, -R10.reuse, RZ, RZ ;  /* 0x000000ff0a157210 */ /* 0x040fe20007ffe1ff */
[----:B------:R-:W-:Y:S01]  /*1e70*/  IMAD.MOV.U32 R20, RZ, RZ, RZ ;  /* 0x000000ffff147224 */ /* 0x000fe200078e00ff */
[----:B------:R-:W-:-:S05]  /*1e80*/  IADD3 R10, PT, PT, -R10, -0x43300000, RZ ;  /* 0xbcd000000a0a7810 */ /* 0x000fca0007ffe1ff */
[----:B------:R-:W-:Y:S02]  /*1e90*/  DFMA R20, R26, -R20, R30 ;  /* 0x800000141a14722b */ /* 0x000fe4000000001e */
[----:B------:R-:W-:-:S08]  /*1ea0*/  DMUL.RP R30, R30, R32 ;  /* 0x000000201e1e7228 */ /* 0x000fd00000008000 */
[----:B------:R-:W-:Y:S02]  /*1eb0*/  FSETP.NEU.AND P0, PT, |R21|, R10, PT ;  /* 0x0000000a1500720b */ /* 0x000fe40003f0d200 */
[----:B------:R-:W-:Y:S02]  /*1ec0*/  LOP3.LUT R7, R31, R7, RZ, 0x3c, !PT ;  /* 0x000000071f077212 */ /* 0x000fe400078e3cff */
[----:B------:R-:W-:Y:S02]  /*1ed0*/  FSEL R10, R30, R26, !P0 ;  /* 0x0000001a1e0a7208 */ /* 0x000fe40004000000 */
[----:B------:R-:W-:-:S03]  /*1ee0*/  FSEL R11, R7, R27, !P0 ;  /* 0x0000001b070b7208 */ /* 0x000fc60004000000 */
[----:B------:R-:W-:Y:S01]  /*1ef0*/  IMAD.MOV.U32 R26, RZ, RZ, R10 ;  /* 0x000000ffff1a7224 */ /* 0x000fe200078e000a */
[----:B------:R-:W-:Y:S01]  /*1f00*/  MOV R27, R11 ;  /* 0x0000000b001b7202 */ /* 0x000fe20000000f00 */
[----:B------:R-:W-:Y:S06]  /*1f10*/  BRA `(.L_x_21) ;  /* 0x0000000000607947 */ /* 0x000fec0003800000 */
.L_x_20:
[----:B------:R-:W-:-:S14]  /*1f20*/  DSETP.NAN.AND P0, PT, R32, R32, PT ;  /* 0x000000202000722a */ /* 0x000fdc0003f08000 */
[----:B------:R-:W-:Y:S05]  /*1f30*/  @P0 BRA `(.L_x_22) ;  /* 0x00000000004c0947 */ /* 0x000fea0003800000 */
[----:B------:R-:W-:-:S14]  /*1f40*/  DSETP.NAN.AND P0, PT, R22, R22, PT ;  /* 0x000000161600722a */ /* 0x000fdc0003f08000 */
[----:B------:R-:W-:Y:S05]  /*1f50*/  @P0 BRA `(.L_x_23) ;  /* 0x0000000000340947 */ /* 0x000fea0003800000 */
[----:B------:R-:W-:Y:S01]  /*1f60*/  ISETP.NE.AND P0, PT, R10, R11, PT ;  /* 0x0000000b0a00720c */ /* 0x000fe20003f05270 */
[----:B------:R-:W-:Y:S02]  /*1f70*/  IMAD.MOV.U32 R26, RZ, RZ, 0x0 ;  /* 0x00000000ff1a7424 */ /* 0x000fe400078e00ff */
[----:B------:R-:W-:-:S10]  /*1f80*/  IMAD.MOV.U32 R27, RZ, RZ, -0x80000 ;  /* 0xfff80000ff1b7424 */ /* 0x000fd400078e00ff */
[----:B------:R-:W-:Y:S05]  /*1f90*/  @!P0 BRA `(.L_x_21) ;  /* 0x0000000000408947 */ /* 0x000fea0003800000 */
[----:B------:R-:W-:Y:S02]  /*1fa0*/  ISETP.NE.AND P0, PT, R10, 0x7ff00000, PT ;  /* 0x7ff000000a00780c */ /* 0x000fe40003f05270 */
[----:B------:R-:W-:Y:S02]  /*1fb0*/  LOP3.LUT R23, R33, 0x80000000, R23, 0x48, !PT ;  /* 0x8000000021177812 */ /* 0x000fe400078e4817 */
[----:B------:R-:W-:-:S13]  /*1fc0*/  ISETP.EQ.OR P0, PT, R11, RZ, !P0 ;  /* 0x000000ff0b00720c */ /* 0x000fda0004702670 */
[----:B------:R-:W-:Y:S01]  /*1fd0*/  @P0 LOP3.LUT R7, R23, 0x7ff00000, RZ, 0xfc, !PT ;  /* 0x7ff0000017070812 */ /* 0x000fe200078efcff */
[----:B------:R-:W-:Y:S01]  /*1fe0*/  @!P0 IMAD.MOV.U32 R27, RZ, RZ, R23 ;  /* 0x000000ffff1b8224 */ /* 0x000fe200078e0017 */
[----:B------:R-:W-:Y:S01]  /*1ff0*/  @!P0 MOV R26, RZ ;  /* 0x000000ff001a8202 */ /* 0x000fe20000000f00 */
[----:B------:R-:W-:Y:S01]  /*2000*/  @P0 IMAD.MOV.U32 R26, RZ, RZ, RZ ;  /* 0x000000ffff1a0224 */ /* 0x000fe200078e00ff */
[----:B------:R-:W-:Y:S01]  /*2010*/  @P0 MOV R27, R7 ;  /* 0x00000007001b0202 */ /* 0x000fe20000000f00 */
[----:B------:R-:W-:Y:S06]  /*2020*/  BRA `(.L_x_21) ;  /* 0x00000000001c7947 */ /* 0x000fec0003800000 */
.L_x_23:
[----:B------:R-:W-:Y:S01]  /*2030*/  LOP3.LUT R7, R23, 0x80000, RZ, 0xfc, !PT ;  /* 0x0008000017077812 */ /* 0x000fe200078efcff */
[----:B------:R-:W-:-:S04]  /*2040*/  IMAD.MOV.U32 R26, RZ, RZ, R22 ;  /* 0x000000ffff1a7224 */ /* 0x000fc800078e0016 */
[----:B------:R-:W-:Y:S01]  /*2050*/  IMAD.MOV.U32 R27, RZ, RZ, R7 ;  /* 0x000000ffff1b7224 */ /* 0x000fe200078e0007 */
[----:B------:R-:W-:Y:S06]  /*2060*/  BRA `(.L_x_21) ;  /* 0x00000000000c7947 */ /* 0x000fec0003800000 */
.L_x_22:
[----:B------:R-:W-:Y:S02]  /*2070*/  LOP3.LUT R7, R33, 0x80000, RZ, 0xfc, !PT ;  /* 0x0008000021077812 */ /* 0x000fe400078efcff */
[----:B------:R-:W-:-:S03]  /*2080*/  MOV R26, R32 ;  /* 0x00000020001a7202 */ /* 0x000fc60000000f00 */
[----:B------:R-:W-:-:S07]  /*2090*/  IMAD.MOV.U32 R27, RZ, RZ, R7 ;  /* 0x000000ffff1b7224 */ /* 0x000fce00078e0007 */
.L_x_21:
[----:B------:R-:W-:Y:S01]  /*20a0*/  IMAD.MOV.U32 R9, RZ, RZ, 0x0 ;  /* 0x00000000ff097424 */ /* 0x000fe200078e00ff */
[----:B------:R-:W-:Y:S01]  /*20b0*/  MOV R7, R27 ;  /* 0x0000001b00077202 */ /* 0x000fe20000000f00 */
[----:B------:R-:W-:Y:S02]  /*20c0*/  IMAD.MOV.U32 R10, RZ, RZ, R26 ;  /* 0x000000ffff0a7224 */ /* 0x000fe400078e001a */
[----:B------:R-:W-:Y:S05]  /*20d0*/  RET.REL.NODEC R8 `(_Z10scaleIndexPdS_ii) ;  /* 0xffffffdc08c87950 */ /* 0x000fea0003c3ffff */
.L_x_24:
[----:B------:R-:W-:-:S00]  /*20e0*/  BRA `(.L_x_24) ;  /* 0xfffffffc00fc7947 */ /* 0x000fc0000383ffff */
[----:B------:R-:W-:-:S00]  /*20f0*/  NOP ;  /* 0x0000000000007918 */ /* 0x000fc00000000000 */
        /* <DEDUP_REMOVED lines=8> */
.L_x_37:


//--------------------- .text._Z11eliminationPdS_S_iii --------------------------
	.section	.text._Z11eliminationPdS_S_iii,"ax",@progbits
	.align	128
        .global         _Z11eliminationPdS_S_iii
        .type           _Z11eliminationPdS_S_iii,@function
        .size           _Z11eliminationPdS_S_iii,(.L_x_39 - _Z11eliminationPdS_S_iii)
        .other          _Z11eliminationPdS_S_iii,@"STO_CUDA_ENTRY STV_DEFAULT"
_Z11eliminationPdS_S_iii:
.text._Z11eliminationPdS_S_iii:
[----:B------:R-:W-:Y:S01]  /*0000*/  LDC R1, c[0x0][0x37c] ;  /* 0x0000df00ff017b82 */ /* 0x000fe20000000800 */
[----:B------:R-:W0:Y:S07]  /*0010*/  S2R R3, SR_TID.X ;  /* 0x0000000000037919 */ /* 0x000e2e0000002100 */
[----:B------:R-:W0:Y:S01]  /*0020*/  S2UR UR4, SR_CTAID.X ;  /* 0x00000000000479c3 */ /* 0x000e220000002500 */
[----:B------:R-:W1:Y:S07]  /*0030*/  LDCU.64 UR8, c[0x0][0x398] ;  /* 0x00007300ff0877ac */ /* 0x000e6e0008000a00 */
[----:B------:R-:W0:Y:S01]  /*0040*/  LDC R0, c[0x0][0x3a0] ;  /* 0x0000e800ff007b82 */ /* 0x000e220000000800 */
[----:B-1----:R-:W-:Y:S01]  /*0050*/  UIMAD UR5, UR8, UR8, URZ ;  /* 0x00000008080572a4 */ /* 0x002fe2000f8e02ff */
[----:B0-----:R-:W-:Y:S01]  /*0060*/  IMAD R3, R0, UR4, R3 ;  /* 0x0000000400037c24 */ /* 0x001fe2000f8e0203 */
[----:B------:R-:W-:-:S03]  /*0070*/  UIMAD UR4, UR9, UR8, URZ ;  /* 0x00000008090472a4 */ /* 0x000fc6000f8e02ff */
[----:B------:R-:W-:-:S05]  /*0080*/  IMAD R3, R3, UR8, RZ ;  /* 0x0000000803037c24 */ /* 0x000fca000f8e02ff */
[----:B------:R-:W-:-:S04]  /*0090*/  ISETP.GE.AND P0, PT, R3, UR5, PT ;  /* 0x0000000503007c0c */ /* 0x000fc8000bf06270 */
[----:B------:R-:W-:-:S13]  /*00a0*/  ISETP.LE.OR P0, PT, R3, UR4, P0 ;  /* 0x0000000403007c0c */ /* 0x000fda0008703670 */
[----:B------:R-:W-:Y:S05]  /*00b0*/  @P0 EXIT ;  /* 0x000000000000094d */ /* 0x000fea0003800000 */
[----:B------:R-:W-:Y:S02]  /*00c0*/  UISETP.GE.AND UP0, UPT, UR9, URZ, UPT ;  /* 0x000000ff0900728c */ /* 0x000fe4000bf06270 */
[C---:B------:R-:W-:Y:S01]  /*00d0*/  VIADD R6, R3.reuse, UR9 ;  /* 0x0000000903067c36 */ /* 0x040fe20008000000 */
[----:B------:R-:W0:Y:S01]  /*00e0*/  LDCU.64 UR6, c[0x0][0x358] ;  /* 0x00006b00ff0677ac */ /* 0x000e220008000a00 */
[----:B------:R-:W-:-:S05]  /*00f0*/  VIADD R5, R3, UR8 ;  /* 0x0000000803057c36 */ /* 0x000fca0008000000 */
[----:B------:R-:W-:Y:S05]  /*0100*/  BRA.U !UP0, `(.L_x_25) ;  /* 0x0000000508347547 */ /* 0x000fea000b800000 */
[----:B------:R-:W-:Y:S01]  /*0110*/  VIMNMX R0, PT, PT, R3, R6, !PT ;  /* 0x0000000603007248 */ /* 0x000fe20007fe0100 */
[----:B------:R-:W-:Y:S01]  /*0120*/  BSSY.RECONVERGENT B0, `(.L_x_26) ;  /* 0x0000023000007945 */ /* 0x000fe20003800200 */
[----:B------:R-:W-:-:S03]  /*0130*/  IMAD.MOV.U32 R7, RZ, RZ, R3 ;  /* 0x000000ffff077224 */ /* 0x000fc600078e0003 */
[----:B------:R-:W-:-:S05]  /*0140*/  IMAD.IADD R0, R0, 0x1, -R3 ;  /* 0x0000000100007824 */ /* 0x000fca00078e0a03 */
[C---:B------:R-:W-:Y:S02]  /*0150*/  ISETP.GE.U32.AND P1, PT, R0.reuse, 0xf, PT ;  /* 0x0000000f0000780c */ /* 0x040fe40003f26070 */
[----:B------:R-:W-:-:S04]  /*0160*/  IADD3 R2, PT, PT, R0, 0x1, RZ ;  /* 0x0000000100027810 */ /* 0x000fc80007ffe0ff */
[----:B------:R-:W-:-:S04]  /*0170*/  LOP3.LUT R4, R2, 0xf, RZ, 0xc0, !PT ;  /* 0x0000000f02047812 */ /* 0x000fc800078ec0ff */
[----:B------:R-:W-:-:S03]  /*0180*/  ISETP.NE.AND P0, PT, R4, RZ, PT ;  /* 0x000000ff0400720c */ /* 0x000fc60003f05270 */
[----:B------:R-:W-:Y:S10]  /*0190*/  @!P1 BRA `(.L_x_27) ;  /* 0x00000000006c9947 */ /* 0x000ff40003800000 */
[----:B------:R-:W1:Y:S01]  /*01a0*/  LDC.64 R10, c[0x0][0x390] ;  /* 0x0000e400ff0a7b82 */ /* 0x000e620000000a00 */
[----:B------:R-:W-:Y:S01]  /*01b0*/  LOP3.LUT R0, R2, 0xfffffff0, RZ, 0xc0, !PT ;  /* 0xfffffff002007812 */ /* 0x000fe200078ec0ff */
[----:B------:R-:W-:-:S03]  /*01c0*/  IMAD.MOV.U32 R7, RZ, RZ, R3 ;  /* 0x000000ffff077224 */ /* 0x000fc600078e0003 */
[----:B------:R-:W-:Y:S02]  /*01d0*/  IADD3 R0, PT, PT, -R0, RZ, RZ ;  /* 0x000000ff00007210 */ /* 0x000fe40007ffe1ff */
[----:B-1----:R-:W-:-:S05]  /*01e0*/  IADD3 R10, P1, PT, R10, 0x40, RZ ;  /* 0x000000400a0a7810 */ /* 0x002fca0007f3e0ff */
[----:B------:R-:W-:-:S08]  /*01f0*/  IMAD.X R11, RZ, RZ, R11, P1 ;  /* 0x000000ffff0b7224 */ /* 0x000fd000008e060b */
.L_x_28:
[C---:B-1----:R-:W-:Y:S01]  /*0200*/  IMAD.WIDE R8, R7.reuse, 0x8, R10 ;  /* 0x0000000807087825 */ /* 0x042fe200078e020a */
[----:B------:R-:W-:-:S03]  /*0210*/  IADD3 R7, PT, PT, R7, 0x10, RZ ;  /* 0x0000001007077810 */ /* 0x000fc60007ffe0ff */
[----:B------:R-:W-:Y:S01]  /*0220*/  VIADD R0, R0, 0x10 ;  /* 0x0000001000007836 */ /* 0x000fe20000000000 */
[----:B0-----:R1:W-:Y:S04]  /*0230*/  STG.E.64 desc[UR6][R8.64+-0x40], RZ ;  /* 0xffffc0ff08007986 */ /* 0x0013e8000c101b06 */
[----:B------:R1:W-:Y:S01]  /*0240*/  STG.E.64 desc[UR6][R8.64+-0x38], RZ ;  /* 0xffffc8ff08007986 */ /* 0x0003e2000c101b06 */
[----:B------:R-:W-:-:S03]  /*0250*/  ISETP.NE.AND P1, PT, R0, RZ, PT ;  /* 0x000000ff0000720c */ /* 0x000fc60003f25270 */
[----:B------:R1:W-:Y:S04]  /*0260*/  STG.E.64 desc[UR6][R8.64+-0x30], RZ ;  /* 0xffffd0ff08007986 */ /* 0x0003e8000c101b06 */
        /* <DEDUP_REMOVED lines=12> */
[----:B------:R1:W-:Y:S01]  /*0330*/  STG.E.64 desc[UR6][R8.64+0x38], RZ ;  /* 0x000038ff08007986 */ /* 0x0003e2000c101b06 */
[----:B------:R-:W-:Y:S05]  /*0340*/  @P1 BRA `(.L_x_28) ;  /* 0xfffffffc00ac1947 */ /* 0x000fea000383ffff */
.L_x_27:
[----:B0-----:R-:W-:Y:S05]  /*0350*/  BSYNC.RECONVERGENT B0 ;  /* 0x0000000000007941 */ /* 0x001fea0003800200 */
.L_x_26:
[----:B------:R-:W-:Y:S04]  /*0360*/  BSSY.RECONVERGENT B0, `(.L_x_25) ;  /* 0x0000027000007945 */ /* 0x000fe80003800200 */
[----:B------:R-:W-:Y:S05]  /*0370*/  @!P0 BRA `(.L_x_29) ;  /* 0x0000000000948947 */ /* 0x000fea0003800000 */
[----:B------:R-:W-:Y:S01]  /*0380*/  ISETP.GE.U32.AND P0, PT, R4, 0x8, PT ;  /* 0x000000080400780c */ /* 0x000fe20003f06070 */
[----:B------:R-:W-:Y:S01]  /*0390*/  BSSY.RECONVERGENT B1, `(.L_x_30) ;  /* 0x000000f000017945 */ /* 0x000fe20003800200 */
[----:B------:R-:W-:-:S04]  /*03a0*/  LOP3.LUT R0, R2, 0x7, RZ, 0xc0, !PT ;  /* 0x0000000702007812 */ /* 0x000fc800078ec0ff */
[----:B------:R-:W-:-:S07]  /*03b0*/  ISETP.NE.AND P1, PT, R0, RZ, PT ;  /* 0x000000ff0000720c */ /* 0x000fce0003f25270 */
[----:B------:R-:W-:Y:S06]  /*03c0*/  @!P0 BRA `(.L_x_31) ;  /* 0x00000000002c8947 */ /* 0x000fec0003800000 */
[----:B-1----:R-:W0:Y:S02]  /*03d0*/  LDC.64 R8, c[0x0][0x390] ;  /* 0x0000e400ff087b82 */ /* 0x002e240000000a00 */
[----:B0-----:R-:W-:-:S04]  /*03e0*/  IMAD.WIDE R8, R7, 0x8, R8 ;  /* 0x0000000807087825 */ /* 0x001fc800078e0208 */
[----:B------:R-:W-:Y:S01]  /*03f0*/  VIADD R7, R7, 0x8 ;  /* 0x0000000807077836 */ /* 0x000fe20000000000 */
[----:B------:R0:W-:Y:S04]  /*0400*/  STG.E.64 desc[UR6][R8.64], RZ ;  /* 0x000000ff08007986 */ /* 0x0001e8000c101b06 */
[----:B------:R0:W-:Y:S04]  /*0410*/  STG.E.64 desc[UR6][R8.64+0x8], RZ ;  /* 0x000008ff08007986 */ /* 0x0001e8000c101b06 */
[----:B------:R0:W-:Y:S04]  /*0420*/  STG.E.64 desc[UR6][R8.64+0x10], RZ ;  /* 0x000010ff08007986 */ /* 0x0001e8000c101b06 */
[----:B------:R0:W-:Y:S04]  /*0430*/  STG.E.64 desc[UR6][R8.64+0x18], RZ ;  /* 0x000018ff08007986 */ /* 0x0001e8000c101b06 */
[----:B------:R0:W-:Y:S04]  /*0440*/  STG.E.64 desc[UR6][R8.64+0x20], RZ ;  /* 0x000020ff08007986 */ /* 0x0001e8000c101b06 */
[----:B------:R0:W-:Y:S04]  /*0450*/  STG.E.64 desc[UR6][R8.64+0x28], RZ ;  /* 0x000028ff08007986 */ /* 0x0001e8000c101b06 */
[----:B------:R0:W-:Y:S04]  /*0460*/  STG.E.64 desc[UR6][R8.64+0x30], RZ ;  /* 0x000030ff08007986 */ /* 0x0001e8000c101b06 */
[----:B------:R0:W-:Y:S02]  /*0470*/  STG.E.64 desc[UR6][R8.64+0x38], RZ ;  /* 0x000038ff08007986 */ /* 0x0001e4000c101b06 */
.L_x_31:
[----:B------:R-:W-:Y:S05]  /*0480*/  BSYNC.RECONVERGENT B1 ;  /* 0x0000000000017941 */ /* 0x000fea0003800200 */
.L_x_30:
[----:B------:R-:W-:Y:S05]  /*0490*/  @!P1 BRA `(.L_x_29) ;  /* 0x00000000004c9947 */ /* 0x000fea0003800000 */
[----:B------:R-:W-:Y:S02]  /*04a0*/  ISETP.GE.U32.AND P0, PT, R0, 0x4, PT ;  /* 0x000000040000780c */ /* 0x000fe40003f06070 */
[----:B------:R-:W-:-:S04]  /*04b0*/  LOP3.LUT R0, R2, 0x3, RZ, 0xc0, !PT ;  /* 0x0000000302007812 */ /* 0x000fc800078ec0ff */
[----:B------:R-:W-:-:S07]  /*04c0*/  ISETP.NE.AND P1, PT, R0, RZ, PT ;  /* 0x000000ff0000720c */ /* 0x000fce0003f25270 */
[----:B01----:R-:W0:Y:S02]  /*04d0*/  @P0 LDC.64 R8, c[0x0][0x390] ;  /* 0x0000e400ff080b82 */ /* 0x003e240000000a00 */
[----:B0-----:R-:W-:-:S04]  /*04e0*/  @P0 IMAD.WIDE R8, R7, 0x8, R8 ;  /* 0x0000000807080825 */ /* 0x001fc800078e0208 */
[----:B------:R-:W-:Y:S01]  /*04f0*/  @P0 VIADD R7, R7, 0x4 ;  /* 0x0000000407070836 */ /* 0x000fe20000000000 */
[----:B------:R2:W-:Y:S04]  /*0500*/  @P0 STG.E.64 desc[UR6][R8.64], RZ ;  /* 0x000000ff08000986 */ /* 0x0005e8000c101b06 */
[----:B------:R2:W-:Y:S04]  /*0510*/  @P0 STG.E.64 desc[UR6][R8.64+0x8], RZ ;  /* 0x000008ff08000986 */ /* 0x0005e8000c101b06 */
[----:B------:R2:W-:Y:S04]  /*0520*/  @P0 STG.E.64 desc[UR6][R8.64+0x10], RZ ;  /* 0x000010ff08000986 */ /* 0x0005e8000c101b06 */
[----:B------:R2:W-:Y:S01]  /*0530*/  @P0 STG.E.64 desc[UR6][R8.64+0x18], RZ ;  /* 0x000018ff08000986 */ /* 0x0005e2000c101b06 */
[----:B------:R-:W-:Y:S05]  /*0540*/  @!P1 BRA `(.L_x_29) ;  /* 0x0000000000209947 */ /* 0x000fea0003800000 */
[----:B------:R-:W0:Y:S01]  /*0550*/  LDC.64 R10, c[0x0][0x390] ;  /* 0x0000e400ff0a7b82 */ /* 0x000e220000000a00 */
[----:B------:R-:W-:-:S07]  /*0560*/  IADD3 R0, PT, PT, -R0, RZ, RZ ;  /* 0x000000ff00007210 */ /* 0x000fce0007ffe1ff */
.L_x_32:
[----:B0-2---:R-:W-:-:S04]  /*0570*/  IMAD.WIDE R8, R7, 0x8, R10 ;  /* 0x0000000807087825 */ /* 0x005fc800078e020a */
[----:B------:R-:W-:Y:S01]  /*0580*/  VIADD R0, R0, 0x1 ;  /* 0x0000000100007836 */ /* 0x000fe20000000000 */
[----:B------:R3:W-:Y:S01]  /*0590*/  STG.E.64 desc[UR6][R8.64], RZ ;  /* 0x000000ff08007986 */ /* 0x0007e2000c101b06 */
[----:B------:R-:W-:-:S03]  /*05a0*/  VIADD R7, R7, 0x1 ;  /* 0x0000000107077836 */ /* 0x000fc60000000000 */
[----:B------:R-:W-:-:S13]  /*05b0*/  ISETP.NE.AND P0, PT, R0, RZ, PT ;  /* 0x000000ff0000720c */ /* 0x000fda0003f05270 */
[----:B---3--:R-:W-:Y:S05]  /*05c0*/  @P0 BRA `(.L_x_32) ;  /* 0xfffffffc00e80947 */ /* 0x008fea000383ffff */
.L_x_29:
[----:B------:R-:W-:Y:S05]  /*05d0*/  BSYNC.RECONVERGENT B0 ;  /* 0x0000000000007941 */ /* 0x000fea0003800200 */
.L_x_25:
[----:B------:R-:W-:-:S04]  /*05e0*/  IADD3 R0, PT, PT, R6, 0x1, RZ ;  /* 0x0000000106007810 */ /* 0x000fc80007ffe0ff */
[----:B------:R-:W-:-:S13]  /*05f0*/  ISETP.GE.AND P0, PT, R0, R5, PT ;  /* 0x000000050000720c */ /* 0x000fda0003f06270 */
[----:B0-----:R-:W-:Y:S05]  /*0600*/  @P0 EXIT ;  /* 0x000000000000094d */ /* 0x001fea0003800000 */
[----:B------:R-:W0:Y:S01]  /*0610*/  LDC.64 R12, c[0x0][0x398] ;  /* 0x0000e600ff0c7b82 */ /* 0x000e220000000a00 */
[----:B------:R-:W-:-:S07]  /*0620*/  IADD3 R4, PT, PT, -R3, UR4, RZ ;  /* 0x0000000403047c10 */ /* 0x000fce000fffe1ff */
[----:B-12---:R-:W1:Y:S01]  /*0630*/  LDC.64 R8, c[0x0][0x388] ;  /* 0x0000e200ff087b82 */ /* 0x006e620000000a00 */
[----:B0-----:R-:W-:-:S05]  /*0640*/  LOP3.LUT R7, RZ, R13, RZ, 0x33, !PT ;  /* 0x0000000dff077212 */ /* 0x001fca00078e33ff */
[----:B------:R-:W-:Y:S02]  /*0650*/  IMAD.IADD R7, R7, 0x1, R12 ;  /* 0x0000000107077824 */ /* 0x000fe400078e020c */
[----:B-1----:R-:W-:-:S03]  /*0660*/  IMAD.WIDE R2, R6, 0x8, R8 ;  /* 0x0000000806027825 */ /* 0x002fc600078e0208 */
[----:B------:R-:W-:Y:S02]  /*0670*/  LOP3.LUT P0, R10, R7, 0x3, RZ, 0xc0, !PT ;  /* 0x00000003070a7812 */ /* 0x000fe4000780c0ff */
[----:B------:R-:W-:-:S11]  /*0680*/  IADD3 R7, PT, PT, -R13, -0x2, R12 ;  /* 0xfffffffe0d077810 */ /* 0x000fd60007ffe10c */
[----:B------:R-:W-:Y:S05]  /*0690*/  @!P0 BRA `(.L_x_33) ;  /* 0x0000000000408947 */ /* 0x000fea0003800000 */
[----:B------:R-:W0:Y:S01]  /*06a0*/  LDC.64 R8, c[0x0][0x390] ;  /* 0x0000e400ff087b82 */ /* 0x000e220000000a00 */
[----:B------:R-:W-:Y:S02]  /*06b0*/  IMAD.MOV R20, RZ, RZ, -R10 ;  /* 0x000000ffff147224 */ /* 0x000fe400078e0a0a */
[----:B0-----:R-:W-:-:S07]  /*06c0*/  IMAD.WIDE R10, R4, 0x8, R8 ;  /* 0x00000008040a7825 */ /* 0x001fce00078e0208 */
.L_x_34:
[C---:B------:R-:W-:Y:S01]  /*06d0*/  IMAD.WIDE R14, R0.reuse, 0x8, R10 ;  /* 0x00000008000e7825 */ /* 0x040fe200078e020a */
[----:B------:R-:W2:Y:S03]  /*06e0*/  LDG.E.64 R18, desc[UR6][R2.64] ;  /* 0x0000000602127981 */ /* 0x000ea6000c1e1b00 */
[----:B0-----:R-:W-:Y:S02]  /*06f0*/  IMAD.WIDE R12, R0, 0x8, R8 ;  /* 0x00000008000c7825 */ /* 0x001fe400078e0208 */
[----:B------:R-:W2:Y:S04]  /*0700*/  LDG.E.64 R14, desc[UR6][R14.64] ;  /* 0x000000060e0e7981 */ /* 0x000ea8000c1e1b00 */
[----:B------:R-:W2:Y:S01]  /*0710*/  LDG.E.64 R16, desc[UR6][R12.64] ;  /* 0x000000060c107981 */ /* 0x000ea2000c1e1b00 */
[----:B------:R-:W-:-:S04]  /*0720*/  IADD3 R20, PT, PT, R20, 0x1, RZ ;  /* 0x0000000114147810 */ /* 0x000fc80007ffe0ff */
[----:B------:R-:W-:Y:S01]  /*0730*/  ISETP.NE.AND P0, PT, R20, RZ, PT ;  /* 0x000000ff1400720c */ /* 0x000fe20003f05270 */
[----:B------:R-:W-:Y:S02]  /*0740*/  VIADD R6, R6, 0x1 ;  /* 0x0000000106067836 */ /* 0x000fe40000000000 */
[----:B------:R-:W-:Y:S01]  /*0750*/  VIADD R0, R0, 0x1 ;  /* 0x0000000100007836 */ /* 0x000fe20000000000 */
[----:B--2---:R-:W-:-:S07]  /*0760*/  DFMA R16, -R18, R14, R16 ;  /* 0x0000000e1210722b */ /* 0x004fce0000000110 */
[----:B------:R0:W-:Y:S02]  /*0770*/  STG.E.64 desc[UR6][R12.64], R16 ;  /* 0x000000100c007986 */ /* 0x0001e4000c101b06 */
[----:B------:R-:W-:Y:S05]  /*0780*/  @P0 BRA `(.L_x_34) ;  /* 0xfffffffc00d00947 */ /* 0x000fea000383ffff */
[----:B------:R-:W-:-:S07]  /*0790*/  IADD3 R0, PT, PT, R6, 0x1, RZ ;  /* 0x0000000106007810 */ /* 0x000fce0007ffe0ff */
.L_x_33:
[----:B------:R-:W-:-:S13]  /*07a0*/  ISETP.GE.U32.AND P0, PT, R7, 0x3, PT ;  /* 0x000000030700780c */ /* 0x000fda0003f06070 */
[----:B------:R-:W-:Y:S05]  /*07b0*/  @!P0 EXIT ;  /* 0x000000000000894d */ /* 0x000fea0003800000 */
[----:B------:R-:W-:-:S07]  /*07c0*/  IMAD.IADD R5, R0, 0x1, -R5 ;  /* 0x0000000100057824 */ /* 0x000fce00078e0a05 */
.L_x_35:
[----:B-1----:R-:W1:Y:S01]  /*07d0*/  LDC.64 R6, c[0x0][0x390] ;  /* 0x0000e400ff067b82 */ /* 0x002e620000000a00 */
[----:B0-----:R-:W2:Y:S01]  /*07e0*/  LDG.E.64 R12, desc[UR6][R2.64] ;  /* 0x00000006020c7981 */ /* 0x001ea2000c1e1b00 */
[----:B-1----:R-:W-:-:S05]  /*07f0*/  IMAD.WIDE R6, R0, 0x8, R6 ;  /* 0x0000000800067825 */ /* 0x002fca00078e0206 */
[----:B------:R-:W2:Y:S01]  /*0800*/  LDG.E.64 R10, desc[UR6][R6.64] ;  /* 0x00000006060a7981 */ /* 0x000ea2000c1e1b00 */
[----:B------:R-:W-:-:S05]  /*0810*/  IMAD.WIDE R8, R4, 0x8, R6 ;  /* 0x0000000804087825 */ /* 0x000fca00078e0206 */
[----:B------:R-:W2:Y:S02]  /*0820*/  LDG.E.64 R14, desc[UR6][R8.64] ;  /* 0x00000006080e7981 */ /* 0x000ea4000c1e1b00 */
[----:B--2---:R-:W-:Y:S02]  /*0830*/  DFMA R10, -R12, R14, R10 ;  /* 0x0000000e0c0a722b */ /* 0x004fe4000000010a */
[----:B------:R-:W2:Y:S05]  /*0840*/  LDG.E.64 R12, desc[UR6][R6.64+0x8] ;  /* 0x00000806060c7981 */ /* 0x000eaa000c1e1b00 */
[----:B------:R0:W-:Y:S04]  /*0850*/  STG.E.64 desc[UR6][R6.64], R10 ;  /* 0x0000000a06007986 */ /* 0x0001e8000c101b06 */
[----:B------:R-:W2:Y:S04]  /*0860*/  LDG.E.64 R14, desc[UR6][R2.64] ;  /* 0x00000006020e7981 */ /* 0x000ea8000c1e1b00 */
[----:B------:R-:W2:Y:S02]  /*0870*/  LDG.E.64 R16, desc[UR6][R8.64+0x8] ;  /* 0x0000080608107981 */ /* 0x000ea4000c1e1b00 */
[----:B--2---:R-:W-:-:S02]  /*0880*/  DFMA R12, -R14, R16, R12 ;  /* 0x000000100e0c722b */ /* 0x004fc4000000010c */
        /* <DEDUP_REMOVED lines=8> */
[----:B0-----:R-:W2:Y:S01]  /*0910*/  LDG.E.64 R10, desc[UR6][R2.64] ;  /* 0x00000006020a7981 */ /* 0x001ea2000c1e1b00 */
[----:B------:R-:W-:-:S05]  /*0920*/  VIADD R5, R5, 0x4 ;  /* 0x0000000405057836 */ /* 0x000fca0000000000 */
[----:B------:R-:W-:Y:S02]  /*0930*/  ISETP.NE.AND P0, PT, R5, RZ, PT ;  /* 0x000000ff0500720c */ /* 0x000fe40003f05270 */
[----:B------:R-:W-:Y:S01]  /*0940*/  IADD3 R0, PT, PT, R0, 0x4, RZ ;  /* 0x0000000400007810 */ /* 0x000fe20007ffe0ff */
[----:B--2---:R-:W-:-:S07]  /*0950*/  DFMA R10, -R10, R18, R16 ;  /* 0x000000120a0a722b */ /* 0x004fce0000000110 */
[----:B------:R1:W-:Y:S03]  /*0960*/  STG.E.64 desc[UR6][R6.64+0x18], R10 ;  /* 0x0000180a06007986 */ /* 0x0003e6000c101b06 */
[----:B------:R-:W-:Y:S05]  /*0970*/  @P0 BRA `(.L_x_35) ;  /* 0xfffffffc00940947 */ /* 0x000fea000383ffff */
[----:B------:R-:W-:Y:S05]  /*0980*/  EXIT ;  /* 0x000000000000794d */ /* 0x000fea0003800000 */
.L_x_36:
        /* <DEDUP_REMOVED lines=15> */
.L_x_39:


//--------------------- .nv.shared.reserved.0     --------------------------
	.section	.nv.shared.reserved.0,"aw",@nobits
	.weak		__nv_reservedSMEM_offset_0_alias
	.size		__nv_reservedSMEM_offset_0_alias, 0, 64
	.other		__nv_reservedSMEM_offset_0_alias,@"STO_CUDA_RESERVED_SHARED STV_DEFAULT"
__nv_reservedSMEM_offset_0_alias:
	.zero		0
	.zero		64


//--------------------- .nv.constant0._Z10scaleIndexPdS_ii --------------------------
	.section	.nv.constant0._Z10scaleIndexPdS_ii,"a",@progbits
	.sectionflags	@""
	.align	4
.nv.constant0._Z10scaleIndexPdS_ii:
	.zero		920


//--------------------- .nv.constant0._Z11eliminationPdS_S_iii --------------------------
	.section	.nv.constant0._Z11eliminationPdS_S_iii,"a",@progbits
	.sectionflags	@""
	.align	4
.nv.constant0._Z11eliminationPdS_S_iii:
	.zero		932


//--------------------- SYMBOLS --------------------------

	.type		.nv.reservedSmem.offset0,@object
	.size		.nv.reservedSmem.offset0,0x4
